//
// Generated by NVIDIA NVVM Compiler
//
// Compiler Build ID: CL-36424714
// Cuda compilation tools, release 13.0, V13.0.88
// Based on NVVM 20.0.0
//

.version 9.0
.target sm_100
.address_size 64

	// .globl	_Z8multiplyPKiS0_Piii

.visible .entry _Z8multiplyPKiS0_Piii(
	.param .u64 .ptr .align 1 _Z8multiplyPKiS0_Piii_param_0,
	.param .u64 .ptr .align 1 _Z8multiplyPKiS0_Piii_param_1,
	.param .u64 .ptr .align 1 _Z8multiplyPKiS0_Piii_param_2,
	.param .u32 _Z8multiplyPKiS0_Piii_param_3,
	.param .u32 _Z8multiplyPKiS0_Piii_param_4
)
{
	.reg .pred 	%p<50>;
	.reg .b32 	%r<416>;
	.reg .b32 	%f<169>;
	.reg .b64 	%rd<224>;

	ld.param.u64 	%rd6, [_Z8multiplyPKiS0_Piii_param_0];
	ld.param.u64 	%rd7, [_Z8multiplyPKiS0_Piii_param_1];
	ld.param.u64 	%rd8, [_Z8multiplyPKiS0_Piii_param_2];
	ld.param.u32 	%r99, [_Z8multiplyPKiS0_Piii_param_3];
	ld.param.u32 	%r100, [_Z8multiplyPKiS0_Piii_param_4];
	cvta.to.global.u64 	%rd1, %rd6;
	cvta.to.global.u64 	%rd2, %rd8;
	cvta.to.global.u64 	%rd3, %rd7;
	mov.u32 	%r101, %ctaid.y;
	mov.u32 	%r102, %ntid.y;
	mov.u32 	%r103, %tid.y;
	mad.lo.s32 	%r1, %r101, %r102, %r103;
	mov.u32 	%r104, %ctaid.x;
	mov.u32 	%r105, %ntid.x;
	mul.lo.s32 	%r2, %r104, %r105;
	mov.u32 	%r3, %tid.x;
	add.s32 	%r4, %r2, %r3;
	mul.lo.s32 	%r106, %r99, %r99;
	setp.lt.s32 	%p2, %r100, %r106;
	@%p2 bra 	$L__BB0_14;
	max.u32 	%r107, %r1, %r4;
	setp.ge.u32 	%p3, %r107, %r99;
	setp.lt.s32 	%p4, %r99, 1;
	mov.f32 	%f152, 0f00000000;
	or.pred  	%p5, %p3, %p4;
	@%p5 bra 	$L__BB0_13;
	mul.lo.s32 	%r5, %r99, %r1;
	add.s32 	%r109, %r99, -1;
	and.b32  	%r6, %r99, 7;
	setp.lt.u32 	%p6, %r109, 7;
	mov.f32 	%f152, 0f00000000;
	mov.b32 	%r390, 0;
	@%p6 bra 	$L__BB0_5;
	and.b32  	%r390, %r99, 2147483640;
	mov.f32 	%f152, 0f00000000;
	mov.b32 	%r388, 0;
$L__BB0_4:
	.pragma "nounroll";
	add.s32 	%r111, %r388, %r5;
	mul.wide.u32 	%rd9, %r111, 4;
	add.s64 	%rd10, %rd1, %rd9;
	ld.global.u32 	%r112, [%rd10];
	mad.lo.s32 	%r113, %r388, %r99, %r4;
	mul.wide.u32 	%rd11, %r113, 4;
	add.s64 	%rd12, %rd3, %rd11;
	ld.global.u32 	%r114, [%rd12];
	mul.lo.s32 	%r115, %r114, %r112;
	cvt.rn.f32.s32 	%f41, %r115;
	add.f32 	%f42, %f152, %f41;
	add.s32 	%r116, %r111, 1;
	mul.wide.u32 	%rd13, %r116, 4;
	add.s64 	%rd14, %rd1, %rd13;
	ld.global.u32 	%r117, [%rd14];
	add.s32 	%r118, %r113, %r99;
	mul.wide.u32 	%rd15, %r118, 4;
	add.s64 	%rd16, %rd3, %rd15;
	ld.global.u32 	%r119, [%rd16];
	mul.lo.s32 	%r120, %r119, %r117;
	cvt.rn.f32.s32 	%f43, %r120;
	add.f32 	%f44, %f42, %f43;
	add.s32 	%r121, %r111, 2;
	mul.wide.u32 	%rd17, %r121, 4;
	add.s64 	%rd18, %rd1, %rd17;
	ld.global.u32 	%r122, [%rd18];
	add.s32 	%r123, %r118, %r99;
	mul.wide.u32 	%rd19, %r123, 4;
	add.s64 	%rd20, %rd3, %rd19;
	ld.global.u32 	%r124, [%rd20];
	mul.lo.s32 	%r125, %r124, %r122;
	cvt.rn.f32.s32 	%f45, %r125;
	add.f32 	%f46, %f44, %f45;
	add.s32 	%r126, %r111, 3;
	mul.wide.u32 	%rd21, %r126, 4;
	add.s64 	%rd22, %rd1, %rd21;
	ld.global.u32 	%r127, [%rd22];
	add.s32 	%r128, %r123, %r99;
	mul.wide.u32 	%rd23, %r128, 4;
	add.s64 	%rd24, %rd3, %rd23;
	ld.global.u32 	%r129, [%rd24];
	mul.lo.s32 	%r130, %r129, %r127;
	cvt.rn.f32.s32 	%f47, %r130;
	add.f32 	%f48, %f46, %f47;
	add.s32 	%r131, %r111, 4;
	mul.wide.u32 	%rd25, %r131, 4;
	add.s64 	%rd26, %rd1, %rd25;
	ld.global.u32 	%r132, [%rd26];
	add.s32 	%r133, %r128, %r99;
	mul.wide.u32 	%rd27, %r133, 4;
	add.s64 	%rd28, %rd3, %rd27;
	ld.global.u32 	%r134, [%rd28];
	mul.lo.s32 	%r135, %r134, %r132;
	cvt.rn.f32.s32 	%f49, %r135;
	add.f32 	%f50, %f48, %f49;
	add.s32 	%r136, %r111, 5;
	mul.wide.u32 	%rd29, %r136, 4;
	add.s64 	%rd30, %rd1, %rd29;
	ld.global.u32 	%r137, [%rd30];
	add.s32 	%r138, %r133, %r99;
	mul.wide.u32 	%rd31, %r138, 4;
	add.s64 	%rd32, %rd3, %rd31;
	ld.global.u32 	%r139, [%rd32];
	mul.lo.s32 	%r140, %r139, %r137;
	cvt.rn.f32.s32 	%f51, %r140;
	add.f32 	%f52, %f50, %f51;
	add.s32 	%r141, %r111, 6;
	mul.wide.u32 	%rd33, %r141, 4;
	add.s64 	%rd34, %rd1, %rd33;
	ld.global.u32 	%r142, [%rd34];
	add.s32 	%r143, %r138, %r99;
	mul.wide.u32 	%rd35, %r143, 4;
	add.s64 	%rd36, %rd3, %rd35;
	ld.global.u32 	%r144, [%rd36];
	mul.lo.s32 	%r145, %r144, %r142;
	cvt.rn.f32.s32 	%f53, %r145;
	add.f32 	%f54, %f52, %f53;
	add.s32 	%r146, %r111, 7;
	mul.wide.u32 	%rd37, %r146, 4;
	add.s64 	%rd38, %rd1, %rd37;
	ld.global.u32 	%r147, [%rd38];
	add.s32 	%r148, %r143, %r99;
	mul.wide.u32 	%rd39, %r148, 4;
	add.s64 	%rd40, %rd3, %rd39;
	ld.global.u32 	%r149, [%rd40];
	mul.lo.s32 	%r150, %r149, %r147;
	cvt.rn.f32.s32 	%f55, %r150;
	add.f32 	%f152, %f54, %f55;
	add.s32 	%r388, %r388, 8;
	setp.ne.s32 	%p7, %r388, %r390;
	@%p7 bra 	$L__BB0_4;
$L__BB0_5:
	setp.eq.s32 	%p8, %r6, 0;
	@%p8 bra 	$L__BB0_13;
	and.b32  	%r11, %r99, 3;
	setp.lt.u32 	%p9, %r6, 4;
	@%p9 bra 	$L__BB0_8;
	add.s32 	%r151, %r390, %r5;
	mul.wide.u32 	%rd41, %r151, 4;
	add.s64 	%rd42, %rd1, %rd41;
	ld.global.u32 	%r152, [%rd42];
	mad.lo.s32 	%r153, %r390, %r99, %r4;
	mul.wide.u32 	%rd43, %r153, 4;
	add.s64 	%rd44, %rd3, %rd43;
	ld.global.u32 	%r154, [%rd44];
	mul.lo.s32 	%r155, %r154, %r152;
	cvt.rn.f32.s32 	%f57, %r155;
	add.f32 	%f58, %f152, %f57;
	add.s32 	%r156, %r151, 1;
	mul.wide.u32 	%rd45, %r156, 4;
	add.s64 	%rd46, %rd1, %rd45;
	ld.global.u32 	%r157, [%rd46];
	add.s32 	%r158, %r153, %r99;
	mul.wide.u32 	%rd47, %r158, 4;
	add.s64 	%rd48, %rd3, %rd47;
	ld.global.u32 	%r159, [%rd48];
	mul.lo.s32 	%r160, %r159, %r157;
	cvt.rn.f32.s32 	%f59, %r160;
	add.f32 	%f60, %f58, %f59;
	add.s32 	%r161, %r151, 2;
	mul.wide.u32 	%rd49, %r161, 4;
	add.s64 	%rd50, %rd1, %rd49;
	ld.global.u32 	%r162, [%rd50];
	add.s32 	%r163, %r158, %r99;
	mul.wide.u32 	%rd51, %r163, 4;
	add.s64 	%rd52, %rd3, %rd51;
	ld.global.u32 	%r164, [%rd52];
	mul.lo.s32 	%r165, %r164, %r162;
	cvt.rn.f32.s32 	%f61, %r165;
	add.f32 	%f62, %f60, %f61;
	add.s32 	%r166, %r151, 3;
	mul.wide.u32 	%rd53, %r166, 4;
	add.s64 	%rd54, %rd1, %rd53;
	ld.global.u32 	%r167, [%rd54];
	add.s32 	%r168, %r163, %r99;
	mul.wide.u32 	%rd55, %r168, 4;
	add.s64 	%rd56, %rd3, %rd55;
	ld.global.u32 	%r169, [%rd56];
	mul.lo.s32 	%r170, %r169, %r167;
	cvt.rn.f32.s32 	%f63, %r170;
	add.f32 	%f152, %f62, %f63;
	add.s32 	%r390, %r390, 4;
$L__BB0_8:
	setp.eq.s32 	%p10, %r11, 0;
	@%p10 bra 	$L__BB0_13;
	setp.eq.s32 	%p11, %r11, 1;
	@%p11 bra 	$L__BB0_11;
	add.s32 	%r171, %r390, %r5;
	mul.wide.u32 	%rd57, %r171, 4;
	add.s64 	%rd58, %rd1, %rd57;
	ld.global.u32 	%r172, [%rd58];
	mad.lo.s32 	%r173, %r390, %r99, %r4;
	mul.wide.u32 	%rd59, %r173, 4;
	add.s64 	%rd60, %rd3, %rd59;
	ld.global.u32 	%r174, [%rd60];
	mul.lo.s32 	%r175, %r174, %r172;
	cvt.rn.f32.s32 	%f65, %r175;
	add.f32 	%f66, %f152, %f65;
	add.s32 	%r176, %r171, 1;
	mul.wide.u32 	%rd61, %r176, 4;
	add.s64 	%rd62, %rd1, %rd61;
	ld.global.u32 	%r177, [%rd62];
	add.s32 	%r178, %r173, %r99;
	mul.wide.u32 	%rd63, %r178, 4;
	add.s64 	%rd64, %rd3, %rd63;
	ld.global.u32 	%r179, [%rd64];
	mul.lo.s32 	%r180, %r179, %r177;
	cvt.rn.f32.s32 	%f67, %r180;
	add.f32 	%f152, %f66, %f67;
	add.s32 	%r390, %r390, 2;
$L__BB0_11:
	and.b32  	%r181, %r99, 1;
	setp.eq.b32 	%p12, %r181, 1;
	not.pred 	%p13, %p12;
	@%p13 bra 	$L__BB0_13;
	add.s32 	%r182, %r390, %r5;
	mul.wide.u32 	%rd65, %r182, 4;
	add.s64 	%rd66, %rd1, %rd65;
	ld.global.u32 	%r183, [%rd66];
	mad.lo.s32 	%r184, %r390, %r99, %r4;
	mul.wide.u32 	%rd67, %r184, 4;
	add.s64 	%rd68, %rd3, %rd67;
	ld.global.u32 	%r185, [%rd68];
	mul.lo.s32 	%r186, %r185, %r183;
	cvt.rn.f32.s32 	%f68, %r186;
	add.f32 	%f152, %f152, %f68;
$L__BB0_13:
	mad.lo.s32 	%r187, %r99, %r1, %r4;
	mul.wide.u32 	%rd69, %r187, 4;
	add.s64 	%rd70, %rd3, %rd69;
	ld.global.u32 	%r188, [%rd70];
	add.s64 	%rd71, %rd2, %rd69;
	st.global.u32 	[%rd71], %r188;
	add.s64 	%rd72, %rd1, %rd69;
	ld.global.u32 	%r189, [%rd72];
	add.s32 	%r190, %r189, %r188;
	cvt.rn.f32.s32 	%f69, %r190;
	add.f32 	%f70, %f152, %f69;
	cvt.rzi.s32.f32 	%r191, %f70;
	st.global.u32 	[%rd71], %r191;
	bra.uni 	$L__BB0_60;
$L__BB0_14:
	mad.lo.s32 	%r192, %r99, %r1, %r4;
	add.s32 	%r193, %r100, -1;
	setp.eq.s32 	%p14, %r192, %r193;
	@%p14 bra 	$L__BB0_33;
	div.s32 	%r16, %r99, %r100;
	add.s32 	%r17, %r16, %r1;
	setp.lt.u32 	%p15, %r17, %r16;
	@%p15 bra 	$L__BB0_60;
	add.s32 	%r18, %r16, %r4;
	add.s32 	%r19, %r99, -1;
	and.b32  	%r20, %r99, 7;
	add.s32 	%r21, %r20, -1;
	and.b32  	%r22, %r99, 3;
	and.b32  	%r23, %r99, 2147483640;
	and.b32  	%r24, %r99, 1;
$L__BB0_17:
	setp.gt.u32 	%p16, %r4, %r18;
	@%p16 bra 	$L__BB0_32;
	setp.gt.s32 	%p17, %r99, 0;
	setp.lt.u32 	%p18, %r1, %r99;
	and.pred  	%p1, %p18, %p17;
	mul.lo.s32 	%r81, %r1, %r99;
	add.s32 	%r194, %r81, %r4;
	mul.wide.u32 	%rd73, %r194, 4;
	add.s64 	%rd4, %rd1, %rd73;
	not.pred 	%p20, %p1;
	mov.u32 	%r408, %r4;
$L__BB0_19:
	setp.ge.u32 	%p19, %r408, %r99;
	mov.f32 	%f168, 0f00000000;
	or.pred  	%p21, %p19, %p20;
	@%p21 bra 	$L__BB0_31;
	setp.lt.u32 	%p22, %r19, 7;
	mov.f32 	%f168, 0f00000000;
	mov.b32 	%r411, 0;
	@%p22 bra 	$L__BB0_23;
	mov.f32 	%f168, 0f00000000;
	mov.b32 	%r409, 0;
$L__BB0_22:
	.pragma "nounroll";
	add.s32 	%r197, %r409, %r81;
	mul.wide.u32 	%rd74, %r197, 4;
	add.s64 	%rd75, %rd1, %rd74;
	ld.global.u32 	%r198, [%rd75];
	mad.lo.s32 	%r199, %r409, %r99, %r408;
	mul.wide.u32 	%rd76, %r199, 4;
	add.s64 	%rd77, %rd3, %rd76;
	ld.global.u32 	%r200, [%rd77];
	mul.lo.s32 	%r201, %r200, %r198;
	cvt.rn.f32.s32 	%f75, %r201;
	add.f32 	%f76, %f168, %f75;
	add.s32 	%r202, %r197, 1;
	mul.wide.u32 	%rd78, %r202, 4;
	add.s64 	%rd79, %rd1, %rd78;
	ld.global.u32 	%r203, [%rd79];
	add.s32 	%r204, %r199, %r99;
	mul.wide.u32 	%rd80, %r204, 4;
	add.s64 	%rd81, %rd3, %rd80;
	ld.global.u32 	%r205, [%rd81];
	mul.lo.s32 	%r206, %r205, %r203;
	cvt.rn.f32.s32 	%f77, %r206;
	add.f32 	%f78, %f76, %f77;
	add.s32 	%r207, %r197, 2;
	mul.wide.u32 	%rd82, %r207, 4;
	add.s64 	%rd83, %rd1, %rd82;
	ld.global.u32 	%r208, [%rd83];
	add.s32 	%r209, %r204, %r99;
	mul.wide.u32 	%rd84, %r209, 4;
	add.s64 	%rd85, %rd3, %rd84;
	ld.global.u32 	%r210, [%rd85];
	mul.lo.s32 	%r211, %r210, %r208;
	cvt.rn.f32.s32 	%f79, %r211;
	add.f32 	%f80, %f78, %f79;
	add.s32 	%r212, %r197, 3;
	mul.wide.u32 	%rd86, %r212, 4;
	add.s64 	%rd87, %rd1, %rd86;
	ld.global.u32 	%r213, [%rd87];
	add.s32 	%r214, %r209, %r99;
	mul.wide.u32 	%rd88, %r214, 4;
	add.s64 	%rd89, %rd3, %rd88;
	ld.global.u32 	%r215, [%rd89];
	mul.lo.s32 	%r216, %r215, %r213;
	cvt.rn.f32.s32 	%f81, %r216;
	add.f32 	%f82, %f80, %f81;
	add.s32 	%r217, %r197, 4;
	mul.wide.u32 	%rd90, %r217, 4;
	add.s64 	%rd91, %rd1, %rd90;
	ld.global.u32 	%r218, [%rd91];
	add.s32 	%r219, %r214, %r99;
	mul.wide.u32 	%rd92, %r219, 4;
	add.s64 	%rd93, %rd3, %rd92;
	ld.global.u32 	%r220, [%rd93];
	mul.lo.s32 	%r221, %r220, %r218;
	cvt.rn.f32.s32 	%f83, %r221;
	add.f32 	%f84, %f82, %f83;
	add.s32 	%r222, %r197, 5;
	mul.wide.u32 	%rd94, %r222, 4;
	add.s64 	%rd95, %rd1, %rd94;
	ld.global.u32 	%r223, [%rd95];
	add.s32 	%r224, %r219, %r99;
	mul.wide.u32 	%rd96, %r224, 4;
	add.s64 	%rd97, %rd3, %rd96;
	ld.global.u32 	%r225, [%rd97];
	mul.lo.s32 	%r226, %r225, %r223;
	cvt.rn.f32.s32 	%f85, %r226;
	add.f32 	%f86, %f84, %f85;
	add.s32 	%r227, %r197, 6;
	mul.wide.u32 	%rd98, %r227, 4;
	add.s64 	%rd99, %rd1, %rd98;
	ld.global.u32 	%r228, [%rd99];
	add.s32 	%r229, %r224, %r99;
	mul.wide.u32 	%rd100, %r229, 4;
	add.s64 	%rd101, %rd3, %rd100;
	ld.global.u32 	%r230, [%rd101];
	mul.lo.s32 	%r231, %r230, %r228;
	cvt.rn.f32.s32 	%f87, %r231;
	add.f32 	%f88, %f86, %f87;
	add.s32 	%r232, %r197, 7;
	mul.wide.u32 	%rd102, %r232, 4;
	add.s64 	%rd103, %rd1, %rd102;
	ld.global.u32 	%r233, [%rd103];
	add.s32 	%r234, %r229, %r99;
	mul.wide.u32 	%rd104, %r234, 4;
	add.s64 	%rd105, %rd3, %rd104;
	ld.global.u32 	%r235, [%rd105];
	mul.lo.s32 	%r236, %r235, %r233;
	cvt.rn.f32.s32 	%f89, %r236;
	add.f32 	%f168, %f88, %f89;
	add.s32 	%r409, %r409, 8;
	setp.ne.s32 	%p23, %r409, %r23;
	mov.u32 	%r411, %r23;
	@%p23 bra 	$L__BB0_22;
$L__BB0_23:
	setp.eq.s32 	%p24, %r20, 0;
	@%p24 bra 	$L__BB0_31;
	setp.lt.u32 	%p25, %r21, 3;
	@%p25 bra 	$L__BB0_26;
	add.s32 	%r237, %r411, %r81;
	mul.wide.u32 	%rd106, %r237, 4;
	add.s64 	%rd107, %rd1, %rd106;
	ld.global.u32 	%r238, [%rd107];
	mad.lo.s32 	%r239, %r411, %r99, %r408;
	mul.wide.u32 	%rd108, %r239, 4;
	add.s64 	%rd109, %rd3, %rd108;
	ld.global.u32 	%r240, [%rd109];
	mul.lo.s32 	%r241, %r240, %r238;
	cvt.rn.f32.s32 	%f91, %r241;
	add.f32 	%f92, %f168, %f91;
	add.s32 	%r242, %r237, 1;
	mul.wide.u32 	%rd110, %r242, 4;
	add.s64 	%rd111, %rd1, %rd110;
	ld.global.u32 	%r243, [%rd111];
	add.s32 	%r244, %r239, %r99;
	mul.wide.u32 	%rd112, %r244, 4;
	add.s64 	%rd113, %rd3, %rd112;
	ld.global.u32 	%r245, [%rd113];
	mul.lo.s32 	%r246, %r245, %r243;
	cvt.rn.f32.s32 	%f93, %r246;
	add.f32 	%f94, %f92, %f93;
	add.s32 	%r247, %r237, 2;
	mul.wide.u32 	%rd114, %r247, 4;
	add.s64 	%rd115, %rd1, %rd114;
	ld.global.u32 	%r248, [%rd115];
	add.s32 	%r249, %r244, %r99;
	mul.wide.u32 	%rd116, %r249, 4;
	add.s64 	%rd117, %rd3, %rd116;
	ld.global.u32 	%r250, [%rd117];
	mul.lo.s32 	%r251, %r250, %r248;
	cvt.rn.f32.s32 	%f95, %r251;
	add.f32 	%f96, %f94, %f95;
	add.s32 	%r252, %r237, 3;
	mul.wide.u32 	%rd118, %r252, 4;
	add.s64 	%rd119, %rd1, %rd118;
	ld.global.u32 	%r253, [%rd119];
	add.s32 	%r254, %r249, %r99;
	mul.wide.u32 	%rd120, %r254, 4;
	add.s64 	%rd121, %rd3, %rd120;
	ld.global.u32 	%r255, [%rd121];
	mul.lo.s32 	%r256, %r255, %r253;
	cvt.rn.f32.s32 	%f97, %r256;
	add.f32 	%f168, %f96, %f97;
	add.s32 	%r411, %r411, 4;
$L__BB0_26:
	setp.eq.s32 	%p26, %r22, 0;
	@%p26 bra 	$L__BB0_31;
	setp.eq.s32 	%p27, %r22, 1;
	@%p27 bra 	$L__BB0_29;
	add.s32 	%r257, %r411, %r81;
	mul.wide.u32 	%rd122, %r257, 4;
	add.s64 	%rd123, %rd1, %rd122;
	ld.global.u32 	%r258, [%rd123];
	mad.lo.s32 	%r259, %r411, %r99, %r408;
	mul.wide.u32 	%rd124, %r259, 4;
	add.s64 	%rd125, %rd3, %rd124;
	ld.global.u32 	%r260, [%rd125];
	mul.lo.s32 	%r261, %r260, %r258;
	cvt.rn.f32.s32 	%f99, %r261;
	add.f32 	%f100, %f168, %f99;
	add.s32 	%r262, %r257, 1;
	mul.wide.u32 	%rd126, %r262, 4;
	add.s64 	%rd127, %rd1, %rd126;
	ld.global.u32 	%r263, [%rd127];
	add.s32 	%r264, %r259, %r99;
	mul.wide.u32 	%rd128, %r264, 4;
	add.s64 	%rd129, %rd3, %rd128;
	ld.global.u32 	%r265, [%rd129];
	mul.lo.s32 	%r266, %r265, %r263;
	cvt.rn.f32.s32 	%f101, %r266;
	add.f32 	%f168, %f100, %f101;
	add.s32 	%r411, %r411, 2;
$L__BB0_29:
	setp.eq.s32 	%p28, %r24, 0;
	@%p28 bra 	$L__BB0_31;
	add.s32 	%r267, %r411, %r81;
	mul.wide.u32 	%rd130, %r267, 4;
	add.s64 	%rd131, %rd1, %rd130;
	ld.global.u32 	%r268, [%rd131];
	mad.lo.s32 	%r269, %r411, %r99, %r408;
	mul.wide.u32 	%rd132, %r269, 4;
	add.s64 	%rd133, %rd3, %rd132;
	ld.global.u32 	%r270, [%rd133];
	mul.lo.s32 	%r271, %r270, %r268;
	cvt.rn.f32.s32 	%f102, %r271;
	add.f32 	%f168, %f168, %f102;
$L__BB0_31:
	add.s32 	%r272, %r408, %r81;
	mul.wide.u32 	%rd134, %r272, 4;
	add.s64 	%rd135, %rd3, %rd134;
	ld.global.u32 	%r273, [%rd135];
	add.s64 	%rd136, %rd2, %rd134;
	st.global.u32 	[%rd136], %r273;
	ld.global.u32 	%r274, [%rd4];
	add.s32 	%r275, %r274, %r273;
	cvt.rn.f32.s32 	%f103, %r275;
	add.f32 	%f104, %f168, %f103;
	cvt.rzi.s32.f32 	%r276, %f104;
	st.global.u32 	[%rd136], %r276;
	add.s32 	%r408, %r408, 1;
	setp.le.u32 	%p29, %r408, %r18;
	@%p29 bra 	$L__BB0_19;
$L__BB0_32:
	add.s32 	%r1, %r1, 1;
	setp.gt.u32 	%p30, %r1, %r17;
	@%p30 bra 	$L__BB0_60;
	bra.uni 	$L__BB0_17;
$L__BB0_33:
	setp.ge.u32 	%p31, %r1, %r99;
	@%p31 bra 	$L__BB0_60;
	setp.lt.s32 	%p32, %r99, 1;
	@%p32 bra 	$L__BB0_51;
	and.b32  	%r25, %r99, 7;
	and.b32  	%r26, %r99, 3;
	and.b32  	%r27, %r99, 2147483640;
	and.b32  	%r28, %r99, 1;
	neg.s32 	%r29, %r27;
	shl.b32 	%r30, %r99, 3;
	shl.b32 	%r31, %r99, 1;
	mul.lo.s32 	%r32, %r99, 3;
	shl.b32 	%r33, %r99, 2;
	mul.lo.s32 	%r34, %r99, 5;
	mul.lo.s32 	%r35, %r99, 6;
	mul.lo.s32 	%r36, %r99, 7;
$L__BB0_36:
	setp.gt.u32 	%p40, %r99, %r4;
	@%p40 bra 	$L__BB0_38;
$L__BB0_37:
	add.s32 	%r1, %r1, 1;
	setp.lt.u32 	%p49, %r1, %r99;
	@%p49 bra 	$L__BB0_36;
	bra.uni 	$L__BB0_60;
$L__BB0_38:
	mul.lo.s32 	%r39, %r1, %r99;
	mov.u32 	%r393, %r4;
$L__BB0_39:
	add.s32 	%r314, %r99, -1;
	setp.lt.u32 	%p41, %r314, 7;
	mov.f32 	%f160, 0f00000000;
	mov.b32 	%r405, 0;
	@%p41 bra 	$L__BB0_42;
	add.s32 	%r394, %r39, 3;
	add.s32 	%r402, %r99, %r393;
	add.s32 	%r401, %r31, %r393;
	add.s32 	%r400, %r32, %r393;
	add.s32 	%r399, %r33, %r393;
	add.s32 	%r398, %r34, %r393;
	add.s32 	%r397, %r35, %r393;
	add.s32 	%r396, %r36, %r393;
	mov.f32 	%f160, 0f00000000;
	mov.u32 	%r395, %r393;
	mov.u32 	%r403, %r29;
$L__BB0_41:
	.pragma "nounroll";
	add.s32 	%r315, %r394, -3;
	mul.wide.u32 	%rd159, %r315, 4;
	add.s64 	%rd160, %rd1, %rd159;
	ld.global.u32 	%r316, [%rd160];
	mul.wide.u32 	%rd161, %r395, 4;
	add.s64 	%rd162, %rd3, %rd161;
	ld.global.u32 	%r317, [%rd162];
	mul.lo.s32 	%r318, %r317, %r316;
	cvt.rn.f32.s32 	%f115, %r318;
	add.f32 	%f116, %f160, %f115;
	add.s32 	%r319, %r394, -2;
	mul.wide.u32 	%rd163, %r319, 4;
	add.s64 	%rd164, %rd1, %rd163;
	ld.global.u32 	%r320, [%rd164];
	mul.wide.u32 	%rd165, %r402, 4;
	add.s64 	%rd166, %rd3, %rd165;
	ld.global.u32 	%r321, [%rd166];
	mul.lo.s32 	%r322, %r321, %r320;
	cvt.rn.f32.s32 	%f117, %r322;
	add.f32 	%f118, %f116, %f117;
	add.s32 	%r323, %r394, -1;
	mul.wide.u32 	%rd167, %r323, 4;
	add.s64 	%rd168, %rd1, %rd167;
	ld.global.u32 	%r324, [%rd168];
	mul.wide.u32 	%rd169, %r401, 4;
	add.s64 	%rd170, %rd3, %rd169;
	ld.global.u32 	%r325, [%rd170];
	mul.lo.s32 	%r326, %r325, %r324;
	cvt.rn.f32.s32 	%f119, %r326;
	add.f32 	%f120, %f118, %f119;
	add.s32 	%r327, %r394, 4;
	mul.wide.u32 	%rd171, %r394, 4;
	add.s64 	%rd172, %rd1, %rd171;
	ld.global.u32 	%r328, [%rd172];
	mul.wide.u32 	%rd173, %r400, 4;
	add.s64 	%rd174, %rd3, %rd173;
	ld.global.u32 	%r329, [%rd174];
	mul.lo.s32 	%r330, %r329, %r328;
	cvt.rn.f32.s32 	%f121, %r330;
	add.f32 	%f122, %f120, %f121;
	add.s32 	%r331, %r394, 1;
	mul.wide.u32 	%rd175, %r331, 4;
	add.s64 	%rd176, %rd1, %rd175;
	ld.global.u32 	%r332, [%rd176];
	mul.wide.u32 	%rd177, %r399, 4;
	add.s64 	%rd178, %rd3, %rd177;
	ld.global.u32 	%r333, [%rd178];
	mul.lo.s32 	%r334, %r333, %r332;
	cvt.rn.f32.s32 	%f123, %r334;
	add.f32 	%f124, %f122, %f123;
	add.s32 	%r335, %r394, 2;
	mul.wide.u32 	%rd179, %r335, 4;
	add.s64 	%rd180, %rd1, %rd179;
	ld.global.u32 	%r336, [%rd180];
	mul.wide.u32 	%rd181, %r398, 4;
	add.s64 	%rd182, %rd3, %rd181;
	ld.global.u32 	%r337, [%rd182];
	mul.lo.s32 	%r338, %r337, %r336;
	cvt.rn.f32.s32 	%f125, %r338;
	add.f32 	%f126, %f124, %f125;
	add.s32 	%r339, %r394, 3;
	mul.wide.u32 	%rd183, %r339, 4;
	add.s64 	%rd184, %rd1, %rd183;
	ld.global.u32 	%r340, [%rd184];
	mul.wide.u32 	%rd185, %r397, 4;
	add.s64 	%rd186, %rd3, %rd185;
	ld.global.u32 	%r341, [%rd186];
	mul.lo.s32 	%r342, %r341, %r340;
	cvt.rn.f32.s32 	%f127, %r342;
	add.f32 	%f128, %f126, %f127;
	mul.wide.u32 	%rd187, %r327, 4;
	add.s64 	%rd188, %rd1, %rd187;
	ld.global.u32 	%r343, [%rd188];
	mul.wide.u32 	%rd189, %r396, 4;
	add.s64 	%rd190, %rd3, %rd189;
	ld.global.u32 	%r344, [%rd190];
	mul.lo.s32 	%r345, %r344, %r343;
	cvt.rn.f32.s32 	%f129, %r345;
	add.f32 	%f160, %f128, %f129;
	add.s32 	%r403, %r403, 8;
	add.s32 	%r402, %r402, %r30;
	add.s32 	%r401, %r401, %r30;
	add.s32 	%r400, %r400, %r30;
	add.s32 	%r399, %r399, %r30;
	add.s32 	%r398, %r398, %r30;
	add.s32 	%r397, %r397, %r30;
	add.s32 	%r396, %r396, %r30;
	add.s32 	%r395, %r395, %r30;
	add.s32 	%r394, %r394, 8;
	setp.ne.s32 	%p42, %r403, 0;
	mov.u32 	%r405, %r27;
	@%p42 bra 	$L__BB0_41;
$L__BB0_42:
	setp.eq.s32 	%p43, %r25, 0;
	@%p43 bra 	$L__BB0_50;
	add.s32 	%r346, %r25, -1;
	setp.lt.u32 	%p44, %r346, 3;
	@%p44 bra 	$L__BB0_45;
	add.s32 	%r347, %r405, %r39;
	mul.wide.u32 	%rd191, %r347, 4;
	add.s64 	%rd192, %rd1, %rd191;
	ld.global.u32 	%r348, [%rd192];
	mad.lo.s32 	%r349, %r405, %r99, %r393;
	mul.wide.u32 	%rd193, %r349, 4;
	add.s64 	%rd194, %rd3, %rd193;
	ld.global.u32 	%r350, [%rd194];
	mul.lo.s32 	%r351, %r350, %r348;
	cvt.rn.f32.s32 	%f131, %r351;
	add.f32 	%f132, %f160, %f131;
	add.s32 	%r352, %r347, 1;
	mul.wide.u32 	%rd195, %r352, 4;
	add.s64 	%rd196, %rd1, %rd195;
	ld.global.u32 	%r353, [%rd196];
	add.s32 	%r354, %r349, %r99;
	mul.wide.u32 	%rd197, %r354, 4;
	add.s64 	%rd198, %rd3, %rd197;
	ld.global.u32 	%r355, [%rd198];
	mul.lo.s32 	%r356, %r355, %r353;
	cvt.rn.f32.s32 	%f133, %r356;
	add.f32 	%f134, %f132, %f133;
	add.s32 	%r357, %r347, 2;
	mul.wide.u32 	%rd199, %r357, 4;
	add.s64 	%rd200, %rd1, %rd199;
	ld.global.u32 	%r358, [%rd200];
	add.s32 	%r359, %r354, %r99;
	mul.wide.u32 	%rd201, %r359, 4;
	add.s64 	%rd202, %rd3, %rd201;
	ld.global.u32 	%r360, [%rd202];
	mul.lo.s32 	%r361, %r360, %r358;
	cvt.rn.f32.s32 	%f135, %r361;
	add.f32 	%f136, %f134, %f135;
	add.s32 	%r362, %r347, 3;
	mul.wide.u32 	%rd203, %r362, 4;
	add.s64 	%rd204, %rd1, %rd203;
	ld.global.u32 	%r363, [%rd204];
	add.s32 	%r364, %r359, %r99;
	mul.wide.u32 	%rd205, %r364, 4;
	add.s64 	%rd206, %rd3, %rd205;
	ld.global.u32 	%r365, [%rd206];
	mul.lo.s32 	%r366, %r365, %r363;
	cvt.rn.f32.s32 	%f137, %r366;
	add.f32 	%f160, %f136, %f137;
	add.s32 	%r405, %r405, 4;
$L__BB0_45:
	setp.eq.s32 	%p45, %r26, 0;
	@%p45 bra 	$L__BB0_50;
	setp.eq.s32 	%p46, %r26, 1;
	@%p46 bra 	$L__BB0_48;
	add.s32 	%r367, %r405, %r39;
	mul.wide.u32 	%rd207, %r367, 4;
	add.s64 	%rd208, %rd1, %rd207;
	ld.global.u32 	%r368, [%rd208];
	mad.lo.s32 	%r369, %r405, %r99, %r393;
	mul.wide.u32 	%rd209, %r369, 4;
	add.s64 	%rd210, %rd3, %rd209;
	ld.global.u32 	%r370, [%rd210];
	mul.lo.s32 	%r371, %r370, %r368;
	cvt.rn.f32.s32 	%f139, %r371;
	add.f32 	%f140, %f160, %f139;
	add.s32 	%r372, %r367, 1;
	mul.wide.u32 	%rd211, %r372, 4;
	add.s64 	%rd212, %rd1, %rd211;
	ld.global.u32 	%r373, [%rd212];
	add.s32 	%r374, %r369, %r99;
	mul.wide.u32 	%rd213, %r374, 4;
	add.s64 	%rd214, %rd3, %rd213;
	ld.global.u32 	%r375, [%rd214];
	mul.lo.s32 	%r376, %r375, %r373;
	cvt.rn.f32.s32 	%f141, %r376;
	add.f32 	%f160, %f140, %f141;
	add.s32 	%r405, %r405, 2;
$L__BB0_48:
	setp.eq.s32 	%p47, %r28, 0;
	@%p47 bra 	$L__BB0_50;
	add.s32 	%r377, %r405, %r39;
	mul.wide.u32 	%rd215, %r377, 4;
	add.s64 	%rd216, %rd1, %rd215;
	ld.global.u32 	%r378, [%rd216];
	mad.lo.s32 	%r379, %r405, %r99, %r393;
	mul.wide.u32 	%rd217, %r379, 4;
	add.s64 	%rd218, %rd3, %rd217;
	ld.global.u32 	%r380, [%rd218];
	mul.lo.s32 	%r381, %r380, %r378;
	cvt.rn.f32.s32 	%f142, %r381;
	add.f32 	%f160, %f160, %f142;
$L__BB0_50:
	add.s32 	%r382, %r393, %r39;
	mul.wide.u32 	%rd219, %r382, 4;
	add.s64 	%rd220, %rd3, %rd219;
	ld.global.u32 	%r383, [%rd220];
	add.s64 	%rd221, %rd2, %rd219;
	st.global.u32 	[%rd221], %r383;
	add.s32 	%r384, %r39, %r4;
	mul.wide.u32 	%rd222, %r384, 4;
	add.s64 	%rd223, %rd1, %rd222;
	ld.global.u32 	%r385, [%rd223];
	add.s32 	%r386, %r385, %r383;
	cvt.rn.f32.s32 	%f143, %r386;
	add.f32 	%f144, %f160, %f143;
	cvt.rzi.s32.f32 	%r387, %f144;
	st.global.u32 	[%rd221], %r387;
	add.s32 	%r393, %r393, 1;
	setp.lt.u32 	%p48, %r393, %r99;
	@%p48 bra 	$L__BB0_39;
	bra.uni 	$L__BB0_37;
$L__BB0_51:
	sub.s32 	%r277, %r99, %r4;
	and.b32  	%r75, %r277, 3;
	add.s32 	%r76, %r4, 1;
	add.s32 	%r77, %r4, 2;
	add.s32 	%r78, %r4, 3;
	sub.s32 	%r278, %r2, %r99;
	add.s32 	%r79, %r278, %r3;
$L__BB0_52:
	setp.le.u32 	%p33, %r99, %r4;
	@%p33 bra 	$L__BB0_59;
	setp.eq.s32 	%p34, %r75, 0;
	mul.lo.s32 	%r93, %r1, %r99;
	add.s32 	%r94, %r93, %r4;
	mul.wide.u32 	%rd137, %r94, 4;
	add.s64 	%rd5, %rd1, %rd137;
	mov.u32 	%r414, %r4;
	@%p34 bra 	$L__BB0_57;
	setp.eq.s32 	%p35, %r75, 1;
	add.s64 	%rd139, %rd3, %rd137;
	ld.global.u32 	%r279, [%rd139];
	add.s64 	%rd140, %rd2, %rd137;
	st.global.u32 	[%rd140], %r279;
	ld.global.u32 	%r280, [%rd5];
	add.s32 	%r281, %r280, %r279;
	cvt.rn.f32.s32 	%f105, %r281;
	cvt.rzi.s32.f32 	%r282, %f105;
	st.global.u32 	[%rd140], %r282;
	mov.u32 	%r414, %r76;
	@%p35 bra 	$L__BB0_57;
	setp.eq.s32 	%p36, %r75, 2;
	add.s32 	%r283, %r94, 1;
	mul.wide.u32 	%rd141, %r283, 4;
	add.s64 	%rd142, %rd3, %rd141;
	ld.global.u32 	%r284, [%rd142];
	add.s64 	%rd143, %rd2, %rd141;
	st.global.u32 	[%rd143], %r284;
	ld.global.u32 	%r285, [%rd5];
	add.s32 	%r286, %r285, %r284;
	cvt.rn.f32.s32 	%f106, %r286;
	cvt.rzi.s32.f32 	%r287, %f106;
	st.global.u32 	[%rd143], %r287;
	mov.u32 	%r414, %r77;
	@%p36 bra 	$L__BB0_57;
	add.s32 	%r288, %r94, 2;
	mul.wide.u32 	%rd144, %r288, 4;
	add.s64 	%rd145, %rd3, %rd144;
	ld.global.u32 	%r289, [%rd145];
	add.s64 	%rd146, %rd2, %rd144;
	st.global.u32 	[%rd146], %r289;
	ld.global.u32 	%r290, [%rd5];
	add.s32 	%r291, %r290, %r289;
	cvt.rn.f32.s32 	%f107, %r291;
	cvt.rzi.s32.f32 	%r292, %f107;
	st.global.u32 	[%rd146], %r292;
	mov.u32 	%r414, %r78;
$L__BB0_57:
	setp.gt.u32 	%p37, %r79, -4;
	@%p37 bra 	$L__BB0_59;
$L__BB0_58:
	add.s32 	%r293, %r414, %r93;
	mul.wide.u32 	%rd147, %r293, 4;
	add.s64 	%rd148, %rd3, %rd147;
	ld.global.u32 	%r294, [%rd148];
	add.s64 	%rd149, %rd2, %rd147;
	st.global.u32 	[%rd149], %r294;
	ld.global.u32 	%r295, [%rd5];
	add.s32 	%r296, %r295, %r294;
	cvt.rn.f32.s32 	%f108, %r296;
	cvt.rzi.s32.f32 	%r297, %f108;
	st.global.u32 	[%rd149], %r297;
	add.s32 	%r298, %r293, 1;
	mul.wide.u32 	%rd150, %r298, 4;
	add.s64 	%rd151, %rd3, %rd150;
	ld.global.u32 	%r299, [%rd151];
	add.s64 	%rd152, %rd2, %rd150;
	st.global.u32 	[%rd152], %r299;
	ld.global.u32 	%r300, [%rd5];
	add.s32 	%r301, %r300, %r299;
	cvt.rn.f32.s32 	%f109, %r301;
	cvt.rzi.s32.f32 	%r302, %f109;
	st.global.u32 	[%rd152], %r302;
	add.s32 	%r303, %r293, 2;
	mul.wide.u32 	%rd153, %r303, 4;
	add.s64 	%rd154, %rd3, %rd153;
	ld.global.u32 	%r304, [%rd154];
	add.s64 	%rd155, %rd2, %rd153;
	st.global.u32 	[%rd155], %r304;
	ld.global.u32 	%r305, [%rd5];
	add.s32 	%r306, %r305, %r304;
	cvt.rn.f32.s32 	%f110, %r306;
	cvt.rzi.s32.f32 	%r307, %f110;
	st.global.u32 	[%rd155], %r307;
	add.s32 	%r308, %r293, 3;
	mul.wide.u32 	%rd156, %r308, 4;
	add.s64 	%rd157, %rd3, %rd156;
	ld.global.u32 	%r309, [%rd157];
	add.s64 	%rd158, %rd2, %rd156;
	st.global.u32 	[%rd158], %r309;
	ld.global.u32 	%r310, [%rd5];
	add.s32 	%r311, %r310, %r309;
	cvt.rn.f32.s32 	%f111, %r311;
	cvt.rzi.s32.f32 	%r312, %f111;
	st.global.u32 	[%rd158], %r312;
	add.s32 	%r414, %r414, 4;
	setp.lt.u32 	%p38, %r414, %r99;
	@%p38 bra 	$L__BB0_58;
$L__BB0_59:
	add.s32 	%r1, %r1, 1;
	setp.lt.u32 	%p39, %r1, %r99;
	@%p39 bra 	$L__BB0_52;
$L__BB0_60:
	ret;

}


// ===== COMPILED SASS (sm_100) =====

	.target	sm_100

	.elftype	@"ET_EXEC"


//--------------------- .note.nv.tkinfo           --------------------------
	.section	.note.nv.tkinfo,"",@"SHT_NOTE"
	.sectionflags	@"SHF_NOTE_NV_TKINFO"
	.tkinfo
        /*0018*/ 	.word	0x00000002
        /*0030*/ 	.string	""
        /*0030*/ 	.string	"ptxas"
        /*0030*/ 	.string	"Cuda compilation tools, release 13.0, V13.0.88"
        /*0030*/ 	.string	"Build cuda_13.0.r13.0/compiler.36424714_0"
        /*0030*/ 	.string	"-arch sm_100 -m 64 "



//--------------------- .note.nv.cuinfo           --------------------------
	.section	.note.nv.cuinfo,"",@"SHT_NOTE"
	.sectionflags	@"SHF_NOTE_NV_CUINFO"
        /*0018*/ 	.short	0x0002
        /*001a*/ 	.short	0x0064
        /*001c*/ 	.short	0x0082
	.zero		2


//--------------------- .nv.info                  --------------------------
	.section	.nv.info,"",@"SHT_CUDA_INFO"
	.align	4


	//----- nvinfo : EIATTR_REGCOUNT
	.align		4
        /*0000*/ 	.byte	0x04, 0x2f
        /*0002*/ 	.short	(.L_1 - .L_0)
	.align		4
.L_0:
        /*0004*/ 	.word	index@(_Z8multiplyPKiS0_Piii)
        /*0008*/ 	.word	0x00000020


	//----- nvinfo : EIATTR_FRAME_SIZE
	.align		4
.L_1:
        /*000c*/ 	.byte	0x04, 0x11
        /*000e*/ 	.short	(.L_3 - .L_2)
	.align		4
.L_2:
        /*0010*/ 	.word	index@(_Z8multiplyPKiS0_Piii)
        /*0014*/ 	.word	0x00000000


	//----- nvinfo : EIATTR_MIN_STACK_SIZE
	.align		4
.L_3:
        /*0018*/ 	.byte	0x04, 0x12
        /*001a*/ 	.short	(.L_5 - .L_4)
	.align		4
.L_4:
        /*001c*/ 	.word	index@(_Z8multiplyPKiS0_Piii)
        /*0020*/ 	.word	0x00000000
.L_5:


//--------------------- .nv.compat                --------------------------
	.section	.nv.compat,"",@"SHT_CUDA_COMPAT_INFO"
	.align	4
        /*0000*/ 	.byte	0x02, 0x09, 0x00, 0x00, 0x02, 0x02, 0x01, 0x00, 0x02, 0x05, 0x05, 0x00, 0x03, 0x07, 0x01, 0x01
        /*0010*/ 	.byte	0x02, 0x03, 0x00, 0x00, 0x02, 0x06, 0x01, 0x00, 0x04, 0x0b, 0x08, 0x00, 0x09, 0x00, 0x00, 0x00
        /*0020*/ 	.byte	0x00, 0x00, 0x00, 0x00


//--------------------- .nv.info._Z8multiplyPKiS0_Piii --------------------------
	.section	.nv.info._Z8multiplyPKiS0_Piii,"",@"SHT_CUDA_INFO"
	.sectionflags	@""
	.align	4


	//----- nvinfo : EIATTR_CUDA_API_VERSION
	.align		4
        /*0000*/ 	.byte	0x04, 0x37
        /*0002*/ 	.short	(.L_7 - .L_6)
.L_6:
        /*0004*/ 	.word	0x00000082


	//----- nvinfo : EIATTR_KPARAM_INFO
	.align		4
.L_7:
        /*0008*/ 	.byte	0x04, 0x17
        /*000a*/ 	.short	(.L_9 - .L_8)
.L_8:
        /*000c*/ 	.word	0x00000000
        /*0010*/ 	.short	0x0004
        /*0012*/ 	.short	0x001c
        /*0014*/ 	.byte	0x00, 0xf0, 0x11, 0x00


	//----- nvinfo : EIATTR_KPARAM_INFO
	.align		4
.L_9:
        /*0018*/ 	.byte	0x04, 0x17
        /*001a*/ 	.short	(.L_11 - .L_10)
.L_10:
        /*001c*/ 	.word	0x00000000
        /*0020*/ 	.short	0x0003
        /*0022*/ 	.short	0x0018
        /*0024*/ 	.byte	0x00, 0xf0, 0x11, 0x00


	//----- nvinfo : EIATTR_KPARAM_INFO
	.align		4
.L_11:
        /*0028*/ 	.byte	0x04, 0x17
        /*002a*/ 	.short	(.L_13 - .L_12)
.L_12:
        /*002c*/ 	.word	0x00000000
        /*0030*/ 	.short	0x0002
        /*0032*/ 	.short	0x0010
        /*0034*/ 	.byte	0x00, 0xf5, 0x21, 0x00


	//----- nvinfo : EIATTR_KPARAM_INFO
	.align		4
.L_13:
        /*0038*/ 	.byte	0x04, 0x17
        /*003a*/ 	.short	(.L_15 - .L_14)
.L_14:
        /*003c*/ 	.word	0x00000000
        /*0040*/ 	.short	0x0001
        /*0042*/ 	.short	0x0008
        /*0044*/ 	.byte	0x00, 0xf5, 0x21, 0x00


	//----- nvinfo : EIATTR_KPARAM_INFO
	.align		4
.L_15:
        /*0048*/ 	.byte	0x04, 0x17
        /*004a*/ 	.short	(.L_17 - .L_16)
.L_16:
        /*004c*/ 	.word	0x00000000
        /*0050*/ 	.short	0x0000
        /*0052*/ 	.short	0x0000
        /*0054*/ 	.byte	0x00, 0xf5, 0x21, 0x00


	//----- nvinfo : EIATTR_SPARSE_MMA_MASK
	.align		4
.L_17:
        /*0058*/ 	.byte	0x03, 0x50
        /*005a*/ 	.short	0x0000


	//----- nvinfo : EIATTR_MAXREG_COUNT
	.align		4
        /*005c*/ 	.byte	0x03, 0x1b
        /*005e*/ 	.short	0x00ff


	//----- nvinfo : EIATTR_MERCURY_ISA_VERSION
	.align		4
        /*0060*/ 	.byte	0x03, 0x5f
        /*0062*/ 	.short	0x0101


	//----- nvinfo : EIATTR_VRC_CTA_INIT_COUNT
	.align		4
        /*0064*/ 	.byte	0x02, 0x4a
	.zero		1
	.zero		1


	//----- nvinfo : EIATTR_EXIT_INSTR_OFFSETS
	.align		4
        /*0068*/ 	.byte	0x04, 0x1c
        /*006a*/ 	.short	(.L_19 - .L_18)


	//   ....[0]....
.L_18:
        /*006c*/ 	.word	0x00000cc0


	//   ....[1]....
        /*0070*/ 	.word	0x00000ec0


	//   ....[2]....
        /*0074*/ 	.word	0x00001b80


	//   ....[3]....
        /*0078*/ 	.word	0x00001bb0


	//   ....[4]....
        /*007c*/ 	.word	0x000028f0


	//   ....[5]....
        /*0080*/ 	.word	0x00002fb0


	//----- nvinfo : EIATTR_CRS_STACK_SIZE
	.align		4
.L_19:
        /*0084*/ 	.byte	0x04, 0x1e
        /*0086*/ 	.short	(.L_21 - .L_20)
.L_20:
        /*0088*/ 	.word	0x00000000


	//----- nvinfo : EIATTR_CBANK_PARAM_SIZE
	.align		4
.L_21:
        /*008c*/ 	.byte	0x03, 0x19
        /*008e*/ 	.short	0x0020


	//----- nvinfo : EIATTR_PARAM_CBANK
	.align		4
        /*0090*/ 	.byte	0x04, 0x0a
        /*0092*/ 	.short	(.L_23 - .L_22)
	.align		4
.L_22:
        /*0094*/ 	.word	index@(.nv.constant0._Z8multiplyPKiS0_Piii)
        /*0098*/ 	.short	0x0380
        /*009a*/ 	.short	0x0020


	//----- nvinfo : EIATTR_SW_WAR
	.align		4
.L_23:
        /*009c*/ 	.byte	0x04, 0x36
        /*009e*/ 	.short	(.L_25 - .L_24)
.L_24:
        /*00a0*/ 	.word	0x00000008
.L_25:


//--------------------- .nv.callgraph             --------------------------
	.section	.nv.callgraph,"",@"SHT_CUDA_CALLGRAPH"
	.align	4
	.sectionentsize	8
	.align		4
        /*0000*/ 	.word	0x00000000
	.align		4
        /*0004*/ 	.word	0xffffffff
	.align		4
        /*0008*/ 	.word	0x00000000
	.align		4
        /*000c*/ 	.word	0xfffffffe
	.align		4
        /*0010*/ 	.word	0x00000000
	.align		4
        /*0014*/ 	.word	0xfffffffd
	.align		4
        /*0018*/ 	.word	0x00000000
	.align		4
        /*001c*/ 	.word	0xfffffffc


//--------------------- .text._Z8multiplyPKiS0_Piii --------------------------
	.section	.text._Z8multiplyPKiS0_Piii,"ax",@progbits
	.align	128
        .global         _Z8multiplyPKiS0_Piii
        .type           _Z8multiplyPKiS0_Piii,@function
        .size           _Z8multiplyPKiS0_Piii,(.L_x_32 - _Z8multiplyPKiS0_Piii)
        .other          _Z8multiplyPKiS0_Piii,@"STO_CUDA_ENTRY STV_DEFAULT"
_Z8multiplyPKiS0_Piii:
.text._Z8multiplyPKiS0_Piii:
[----:B------:R-:W-:Y:S08]  /*0000*/  LDC R1, c[0x0][0x37c] ;  /* 0x0000df00ff017b82 */ /* 0x000ff00000000800 */
[----:B------:R-:W0:Y:S01]  /*0010*/  LDC.64 R6, c[0x0][0x398] ;  /* 0x0000e600ff067b82 */ /* 0x000e220000000a00 */
[----:B------:R-:W1:Y:S01]  /*0020*/  S2R R3, SR_TID.Y ;  /* 0x0000000000037919 */ /* 0x000e620000002200 */
[----:B------:R-:W2:Y:S01]  /*0030*/  LDCU.64 UR6, c[0x0][0x358] ;  /* 0x00006b00ff0677ac */ /* 0x000ea20008000a00 */
[----:B------:R-:W3:Y:S05]  /*0040*/  S2R R5, SR_TID.X ;  /* 0x0000000000057919 */ /* 0x000eea0000002100 */
[----:B------:R-:W4:Y:S08]  /*0050*/  S2UR UR5, SR_CTAID.X ;  /* 0x00000000000579c3 */ /* 0x000f300000002500 */
[----:B------:R-:W1:Y:S08]  /*0060*/  S2UR UR8, SR_CTAID.Y ;  /* 0x00000000000879c3 */ /* 0x000e700000002600 */
[----:B------:R-:W1:Y:S01]  /*0070*/  LDC R2, c[0x0][0x364] ;  /* 0x0000d900ff027b82 */ /* 0x000e620000000800 */
[----:B------:R-:W4:Y:S01]  /*0080*/  LDCU UR4, c[0x0][0x360] ;  /* 0x00006c00ff0477ac */ /* 0x000f220008000800 */
[----:B0-----:R-:W-:-:S05]  /*0090*/  IMAD R0, R6, R6, RZ ;  /* 0x0000000606007224 */ /* 0x001fca00078e02ff */
[----:B------:R-:W-:Y:S01]  /*00a0*/  ISETP.GT.AND P0, PT, R0, R7, PT ;  /* 0x000000070000720c */ /* 0x000fe20003f04270 */
[----:B----4-:R-:W-:Y:S01]  /*00b0*/  UIMAD UR5, UR5, UR4, URZ ;  /* 0x00000004050572a4 */ /* 0x010fe2000f8e02ff */
[----:B-1----:R-:W-:-:S05]  /*00c0*/  IMAD R0, R2, UR8, R3 ;  /* 0x0000000802007c24 */ /* 0x002fca000f8e0203 */
[----:B---3--:R-:W-:-:S06]  /*00d0*/  IADD3 R2, PT, PT, R5, UR5, RZ ;  /* 0x0000000505027c10 */ /* 0x008fcc000fffe0ff */
[----:B--2---:R-:W-:Y:S05]  /*00e0*/  @P0 BRA `(.L_x_0) ;  /* 0x0000000800f80947 */ /* 0x004fea0003800000 */
[----:B------:R-:W-:Y:S01]  /*00f0*/  ISETP.GE.AND P0, PT, R6, 0x1, PT ;  /* 0x000000010600780c */ /* 0x000fe20003f06270 */
[----:B------:R-:W-:Y:S01]  /*0100*/  BSSY.RECONVERGENT B0, `(.L_x_1) ;  /* 0x00000ac000007945 */ /* 0x000fe20003800200 */
[----:B------:R-:W-:Y:S01]  /*0110*/  VIMNMX.U32 R3, PT, PT, R2, R0, !PT ;  /* 0x0000000002037248 */ /* 0x000fe20007fe0000 */
[----:B------:R-:W-:-:S03]  /*0120*/  HFMA2 R7, -RZ, RZ, 0, 0 ;  /* 0x00000000ff077431 */ /* 0x000fc600000001ff */
[----:B------:R-:W-:-:S13]  /*0130*/  ISETP.GE.U32.OR P0, PT, R3, R6, !P0 ;  /* 0x000000060300720c */ /* 0x000fda0004706470 */
[----:B------:R-:W-:Y:S05]  /*0140*/  @P0 BRA `(.L_x_2) ;  /* 0x00000008009c0947 */ /* 0x000fea0003800000 */
[C---:B------:R-:W-:Y:S02]  /*0150*/  IADD3 R3, PT, PT, R6.reuse, -0x1, RZ ;  /* 0xffffffff06037810 */ /* 0x040fe40007ffe0ff */
[----:B------:R-:W-:Y:S02]  /*0160*/  LOP3.LUT R4, R6, 0x7, RZ, 0xc0, !PT ;  /* 0x0000000706047812 */ /* 0x000fe400078ec0ff */
[----:B------:R-:W-:Y:S02]  /*0170*/  ISETP.GE.U32.AND P0, PT, R3, 0x7, PT ;  /* 0x000000070300780c */ /* 0x000fe40003f06070 */
[----:B------:R-:W-:Y:S02]  /*0180*/  ISETP.NE.AND P1, PT, R4, RZ, PT ;  /* 0x000000ff0400720c */ /* 0x000fe40003f25270 */
[----:B------:R-:W-:Y:S02]  /*0190*/  MOV R7, RZ ;  /* 0x000000ff00077202 */ /* 0x000fe40000000f00 */
[----:B------:R-:W-:-:S07]  /*01a0*/  MOV R3, RZ ;  /* 0x000000ff00037202 */ /* 0x000fce0000000f00 */
[----:B------:R-:W-:Y:S05]  /*01b0*/  @!P0 BRA `(.L_x_3) ;  /* 0x0000000400408947 */ /* 0x000fea0003800000 */
[----:B------:R-:W-:Y:S01]  /*01c0*/  LOP3.LUT R3, R6, 0x7ffffff8, RZ, 0xc0, !PT ;  /* 0x7ffffff806037812 */ /* 0x000fe200078ec0ff */
[----:B------:R-:W-:Y:S01]  /*01d0*/  UMOV UR4, URZ ;  /* 0x000000ff00047c82 */ /* 0x000fe20008000000 */
[----:B------:R-:W-:-:S07]  /*01e0*/  MOV R7, RZ ;  /* 0x000000ff00077202 */ /* 0x000fce0000000f00 */
.L_x_4:
[----:B------:R-:W0:Y:S01]  /*01f0*/  LDC.64 R16, c[0x0][0x380] ;  /* 0x0000e000ff107b82 */ /* 0x000e220000000a00 */
[----:B------:R-:W-:-:S07]  /*0200*/  IMAD R8, R0, R6, UR4 ;  /* 0x0000000400087e24 */ /* 0x000fce000f8e0206 */
[----:B------:R-:W1:Y:S01]  /*0210*/  LDC.64 R12, c[0x0][0x388] ;  /* 0x0000e200ff0c7b82 */ /* 0x000e620000000a00 */
[----:B------:R-:W-:Y:S01]  /*0220*/  IMAD R27, R6, UR4, R2 ;  /* 0x00000004061b7c24 */ /* 0x000fe2000f8e0202 */
[C---:B------:R-:W-:Y:S02]  /*0230*/  IADD3 R19, PT, PT, R8.reuse, 0x4, RZ ;  /* 0x0000000408137810 */ /* 0x040fe40007ffe0ff */
[C---:B------:R-:W-:Y:S02]  /*0240*/  IADD3 R15, PT, PT, R8.reuse, 0x1, RZ ;  /* 0x00000001080f7810 */ /* 0x040fe40007ffe0ff */
[----:B------:R-:W-:Y:S02]  /*0250*/  IADD3 R5, PT, PT, R27, R6, RZ ;  /* 0x000000061b057210 */ /* 0x000fe40007ffe0ff */
[C---:B------:R-:W-:Y:S02]  /*0260*/  IADD3 R11, PT, PT, R8.reuse, 0x2, RZ ;  /* 0x00000002080b7810 */ /* 0x040fe40007ffe0ff */
[----:B------:R-:W-:-:S02]  /*0270*/  IADD3 R21, PT, PT, R8, 0x3, RZ ;  /* 0x0000000308157810 */ /* 0x000fc40007ffe0ff */
[----:B------:R-:W-:Y:S01]  /*0280*/  IADD3 R9, PT, PT, R5, R6, RZ ;  /* 0x0000000605097210 */ /* 0x000fe20007ffe0ff */
[----:B0-----:R-:W-:-:S04]  /*0290*/  IMAD.WIDE.U32 R18, R19, 0x4, R16 ;  /* 0x0000000413127825 */ /* 0x001fc800078e0010 */
[C-C-:B------:R-:W-:Y:S02]  /*02a0*/  IMAD.WIDE.U32 R24, R8.reuse, 0x4, R16.reuse ;  /* 0x0000000408187825 */ /* 0x140fe400078e0010 */
[----:B------:R0:W2:Y:S02]  /*02b0*/  LDG.E R18, desc[UR6][R18.64] ;  /* 0x0000000612127981 */ /* 0x0000a4000c1e1900 */
[--C-:B------:R-:W-:Y:S02]  /*02c0*/  IMAD.WIDE.U32 R14, R15, 0x4, R16.reuse ;  /* 0x000000040f0e7825 */ /* 0x100fe400078e0010 */
[----:B------:R3:W4:Y:S02]  /*02d0*/  LDG.E R24, desc[UR6][R24.64] ;  /* 0x0000000618187981 */ /* 0x000724000c1e1900 */
[--C-:B------:R-:W-:Y:S02]  /*02e0*/  IMAD.WIDE.U32 R10, R11, 0x4, R16.reuse ;  /* 0x000000040b0a7825 */ /* 0x100fe400078e0010 */
[----:B------:R5:W2:Y:S01]  /*02f0*/  LDG.E R23, desc[UR6][R14.64] ;  /* 0x000000060e177981 */ /* 0x000aa2000c1e1900 */
[----:B------:R-:W-:Y:S01]  /*0300*/  IADD3 R29, PT, PT, R8, 0x5, RZ ;  /* 0x00000005081d7810 */ /* 0x000fe20007ffe0ff */
[----:B------:R-:W-:Y:S01]  /*0310*/  IMAD.WIDE.U32 R20, R21, 0x4, R16 ;  /* 0x0000000415147825 */ /* 0x000fe200078e0010 */
[-C--:B0-----:R-:W-:Y:S01]  /*0320*/  IADD3 R19, PT, PT, R9, R6.reuse, RZ ;  /* 0x0000000609137210 */ /* 0x081fe20007ffe0ff */
[----:B------:R0:W2:Y:S02]  /*0330*/  LDG.E R22, desc[UR6][R10.64] ;  /* 0x000000060a167981 */ /* 0x0000a4000c1e1900 */
[--C-:B-1----:R-:W-:Y:S01]  /*0340*/  IMAD.WIDE.U32 R26, R27, 0x4, R12.reuse ;  /* 0x000000041b1a7825 */ /* 0x102fe200078e000c */
[----:B---3--:R-:W-:Y:S01]  /*0350*/  IADD3 R25, PT, PT, R19, R6, RZ ;  /* 0x0000000613197210 */ /* 0x008fe20007ffe0ff */
[----:B------:R-:W3:Y:S02]  /*0360*/  LDG.E R20, desc[UR6][R20.64] ;  /* 0x0000000614147981 */ /* 0x000ee4000c1e1900 */
[----:B-----5:R-:W-:-:S04]  /*0370*/  IMAD.WIDE.U32 R14, R9, 0x4, R12 ;  /* 0x00000004090e7825 */ /* 0x020fc800078e000c */
[----:B0-----:R-:W-:Y:S02]  /*0380*/  IMAD.WIDE.U32 R10, R5, 0x4, R12 ;  /* 0x00000004050a7825 */ /* 0x001fe400078e000c */
[----:B------:R0:W4:Y:S02]  /*0390*/  LDG.E R5, desc[UR6][R26.64] ;  /* 0x000000061a057981 */ /* 0x000124000c1e1900 */
[----:B------:R-:W-:Y:S02]  /*03a0*/  IMAD.WIDE.U32 R28, R29, 0x4, R16 ;  /* 0x000000041d1c7825 */ /* 0x000fe400078e0010 */
[----:B------:R1:W2:Y:S04]  /*03b0*/  LDG.E R21, desc[UR6][R14.64] ;  /* 0x000000060e157981 */ /* 0x0002a8000c1e1900 */
[----:B------:R-:W5:Y:S01]  /*03c0*/  LDG.E R10, desc[UR6][R10.64] ;  /* 0x000000060a0a7981 */ /* 0x000f62000c1e1900 */
[----:B0-----:R-:W-:-:S03]  /*03d0*/  IMAD.WIDE.U32 R26, R19, 0x4, R12 ;  /* 0x00000004131a7825 */ /* 0x001fc600078e000c */
[----:B------:R0:W3:Y:S01]  /*03e0*/  LDG.E R9, desc[UR6][R28.64] ;  /* 0x000000061c097981 */ /* 0x0000e2000c1e1900 */
[C---:B-1----:R-:W-:Y:S01]  /*03f0*/  IMAD.WIDE.U32 R14, R25.reuse, 0x4, R12 ;  /* 0x00000004190e7825 */ /* 0x042fe200078e000c */
[----:B------:R-:W-:Y:S02]  /*0400*/  IADD3 R25, PT, PT, R25, R6, RZ ;  /* 0x0000000619197210 */ /* 0x000fe40007ffe0ff */
[----:B------:R-:W3:Y:S04]  /*0410*/  LDG.E R19, desc[UR6][R26.64] ;  /* 0x000000061a137981 */ /* 0x000ee8000c1e1900 */
[----:B------:R1:W3:Y:S01]  /*0420*/  LDG.E R11, desc[UR6][R14.64] ;  /* 0x000000060e0b7981 */ /* 0x0002e2000c1e1900 */
[C---:B0-----:R-:W-:Y:S01]  /*0430*/  IADD3 R29, PT, PT, R8.reuse, 0x6, RZ ;  /* 0x00000006081d7810 */ /* 0x041fe20007ffe0ff */
[----:B------:R-:W-:-:S02]  /*0440*/  VIADD R28, R8, 0x7 ;  /* 0x00000007081c7836 */ /* 0x000fc40000000000 */
[----:B-1----:R-:W-:-:S05]  /*0450*/  IMAD.WIDE.U32 R14, R25, 0x4, R12 ;  /* 0x00000004190e7825 */ /* 0x002fca00078e000c */
[----:B------:R0:W3:Y:S02]  /*0460*/  LDG.E R8, desc[UR6][R14.64] ;  /* 0x000000060e087981 */ /* 0x0000e4000c1e1900 */
[----:B0-----:R-:W-:Y:S01]  /*0470*/  IMAD.WIDE.U32 R14, R29, 0x4, R16 ;  /* 0x000000041d0e7825 */ /* 0x001fe200078e0010 */
[----:B------:R-:W-:-:S03]  /*0480*/  IADD3 R29, PT, PT, R25, R6, RZ ;  /* 0x00000006191d7210 */ /* 0x000fc60007ffe0ff */
[----:B------:R-:W-:Y:S01]  /*0490*/  IMAD.WIDE.U32 R16, R28, 0x4, R16 ;  /* 0x000000041c107825 */ /* 0x000fe200078e0010 */
[C---:B------:R-:W-:Y:S01]  /*04a0*/  IADD3 R28, PT, PT, R29.reuse, R6, RZ ;  /* 0x000000061d1c7210 */ /* 0x040fe20007ffe0ff */
[----:B------:R0:W3:Y:S04]  /*04b0*/  LDG.E R25, desc[UR6][R14.64] ;  /* 0x000000060e197981 */ /* 0x0000e8000c1e1900 */
[----:B------:R-:W3:Y:S01]  /*04c0*/  LDG.E R16, desc[UR6][R16.64] ;  /* 0x0000000610107981 */ /* 0x000ee2000c1e1900 */
[----:B0-----:R-:W-:-:S04]  /*04d0*/  IMAD.WIDE.U32 R14, R29, 0x4, R12 ;  /* 0x000000041d0e7825 */ /* 0x001fc800078e000c */
[----:B------:R-:W-:Y:S01]  /*04e0*/  IMAD.WIDE.U32 R12, R28, 0x4, R12 ;  /* 0x000000041c0c7825 */ /* 0x000fe200078e000c */
[----:B------:R-:W3:Y:S05]  /*04f0*/  LDG.E R26, desc[UR6][R14.64] ;  /* 0x000000060e1a7981 */ /* 0x000eea000c1e1900 */
[----:B------:R-:W3:Y:S01]  /*0500*/  LDG.E R13, desc[UR6][R12.64] ;  /* 0x000000060c0d7981 */ /* 0x000ee2000c1e1900 */
[----:B------:R-:W-:-:S06]  /*0510*/  UIADD3 UR4, UPT, UPT, UR4, 0x8, URZ ;  /* 0x0000000804047890 */ /* 0x000fcc000fffe0ff */
[----:B------:R-:W-:Y:S01]  /*0520*/  ISETP.NE.AND P0, PT, R3, UR4, PT ;  /* 0x0000000403007c0c */ /* 0x000fe2000bf05270 */
[----:B----4-:R-:W-:Y:S02]  /*0530*/  IMAD R5, R24, R5, RZ ;  /* 0x0000000518057224 */ /* 0x010fe400078e02ff */
[----:B--2---:R-:W-:Y:S02]  /*0540*/  IMAD R21, R22, R21, RZ ;  /* 0x0000001516157224 */ /* 0x004fe400078e02ff */
[----:B-----5:R-:W-:Y:S01]  /*0550*/  IMAD R23, R23, R10, RZ ;  /* 0x0000000a17177224 */ /* 0x020fe200078e02ff */
[----:B------:R-:W-:-:S04]  /*0560*/  I2FP.F32.S32 R10, R5 ;  /* 0x00000005000a7245 */ /* 0x000fc80000201400 */
[----:B------:R-:W-:Y:S01]  /*0570*/  I2FP.F32.S32 R23, R23 ;  /* 0x0000001700177245 */ /* 0x000fe20000201400 */
[----:B------:R-:W-:Y:S01]  /*0580*/  FADD R10, R10, R7 ;  /* 0x000000070a0a7221 */ /* 0x000fe20000000000 */
[----:B------:R-:W-:Y:S01]  /*0590*/  I2FP.F32.S32 R21, R21 ;  /* 0x0000001500157245 */ /* 0x000fe20000201400 */
[----:B---3--:R-:W-:Y:S02]  /*05a0*/  IMAD R19, R20, R19, RZ ;  /* 0x0000001314137224 */ /* 0x008fe400078e02ff */
[----:B------:R-:W-:Y:S01]  /*05b0*/  FADD R10, R10, R23 ;  /* 0x000000170a0a7221 */ /* 0x000fe20000000000 */
[----:B------:R-:W-:Y:S02]  /*05c0*/  IMAD R11, R18, R11, RZ ;  /* 0x0000000b120b7224 */ /* 0x000fe400078e02ff */
[----:B------:R-:W-:Y:S01]  /*05d0*/  I2FP.F32.S32 R19, R19 ;  /* 0x0000001300137245 */ /* 0x000fe20000201400 */
[----:B------:R-:W-:Y:S02]  /*05e0*/  FADD R10, R10, R21 ;  /* 0x000000150a0a7221 */ /* 0x000fe40000000000 */
[----:B------:R-:W-:-:S02]  /*05f0*/  I2FP.F32.S32 R11, R11 ;  /* 0x0000000b000b7245 */ /* 0x000fc40000201400 */
[----:B------:R-:W-:Y:S01]  /*0600*/  FADD R10, R10, R19 ;  /* 0x000000130a0a7221 */ /* 0x000fe20000000000 */
[----:B------:R-:W-:-:S03]  /*0610*/  IMAD R8, R9, R8, RZ ;  /* 0x0000000809087224 */ /* 0x000fc600078e02ff */
[----:B------:R-:W-:Y:S02]  /*0620*/  FADD R10, R10, R11 ;  /* 0x0000000b0a0a7221 */ /* 0x000fe40000000000 */
[----:B------:R-:W-:-:S05]  /*0630*/  I2FP.F32.S32 R5, R8 ;  /* 0x0000000800057245 */ /* 0x000fca0000201400 */
[----:B------:R-:W-:Y:S01]  /*0640*/  FADD R5, R10, R5 ;  /* 0x000000050a057221 */ /* 0x000fe20000000000 */
[----:B------:R-:W-:Y:S02]  /*0650*/  IMAD R25, R25, R26, RZ ;  /* 0x0000001a19197224 */ /* 0x000fe400078e02ff */
[----:B------:R-:W-:-:S03]  /*0660*/  IMAD R13, R16, R13, RZ ;  /* 0x0000000d100d7224 */ /* 0x000fc600078e02ff */
[----:B------:R-:W-:Y:S02]  /*0670*/  I2FP.F32.S32 R8, R25 ;  /* 0x0000001900087245 */ /* 0x000fe40000201400 */
[----:B------:R-:W-:-:S03]  /*0680*/  I2FP.F32.S32 R10, R13 ;  /* 0x0000000d000a7245 */ /* 0x000fc60000201400 */
[----:B------:R-:W-:-:S04]  /*0690*/  FADD R5, R5, R8 ;  /* 0x0000000805057221 */ /* 0x000fc80000000000 */
[----:B------:R-:W-:Y:S01]  /*06a0*/  FADD R7, R5, R10 ;  /* 0x0000000a05077221 */ /* 0x000fe20000000000 */
[----:B------:R-:W-:Y:S06]  /*06b0*/  @P0 BRA `(.L_x_4) ;  /* 0xfffffff800cc0947 */ /* 0x000fec000383ffff */
.L_x_3:
[----:B------:R-:W-:Y:S05]  /*06c0*/  @!P1 BRA `(.L_x_2) ;  /* 0x00000004003c9947 */ /* 0x000fea0003800000 */
[----:B------:R-:W-:Y:S02]  /*06d0*/  ISETP.GE.U32.AND P0, PT, R4, 0x4, PT ;  /* 0x000000040400780c */ /* 0x000fe40003f06070 */
[----:B------:R-:W-:-:S04]  /*06e0*/  LOP3.LUT R19, R6, 0x3, RZ, 0xc0, !PT ;  /* 0x0000000306137812 */ /* 0x000fc800078ec0ff */
[----:B------:R-:W-:-:S07]  /*06f0*/  ISETP.NE.AND P1, PT, R19, RZ, PT ;  /* 0x000000ff1300720c */ /* 0x000fce0003f25270 */
[----:B------:R-:W-:Y:S06]  /*0700*/  @!P0 BRA `(.L_x_5) ;  /* 0x00000000009c8947 */ /* 0x000fec0003800000 */
[----:B------:R-:W0:Y:S01]  /*0710*/  LDC.64 R4, c[0x0][0x388] ;  /* 0x0000e200ff047b82 */ /* 0x000e220000000a00 */
[-C--:B------:R-:W-:Y:S02]  /*0720*/  IMAD R11, R0, R6.reuse, R3 ;  /* 0x00000006000b7224 */ /* 0x080fe400078e0203 */
[----:B------:R-:W-:-:S03]  /*0730*/  IMAD R13, R3, R6, R2 ;  /* 0x00000006030d7224 */ /* 0x000fc600078e0202 */
[C---:B------:R-:W-:Y:S02]  /*0740*/  IADD3 R21, PT, PT, R11.reuse, 0x1, RZ ;  /* 0x000000010b157810 */ /* 0x040fe40007ffe0ff */
[----:B------:R-:W1:Y:S01]  /*0750*/  LDC.64 R8, c[0x0][0x380] ;  /* 0x0000e000ff087b82 */ /* 0x000e620000000a00 */
[C---:B------:R-:W-:Y:S02]  /*0760*/  IADD3 R25, PT, PT, R11.reuse, 0x2, RZ ;  /* 0x000000020b197810 */ /* 0x040fe40007ffe0ff */
[----:B------:R-:W-:Y:S01]  /*0770*/  IADD3 R29, PT, PT, R11, 0x3, RZ ;  /* 0x000000030b1d7810 */ /* 0x000fe20007ffe0ff */
[C---:B0-----:R-:W-:Y:S01]  /*0780*/  IMAD.WIDE.U32 R16, R13.reuse, 0x4, R4 ;  /* 0x000000040d107825 */ /* 0x041fe200078e0004 */
[----:B------:R-:W-:-:S04]  /*0790*/  IADD3 R13, PT, PT, R13, R6, RZ ;  /* 0x000000060d0d7210 */ /* 0x000fc80007ffe0ff */
[-C--:B------:R-:W-:Y:S01]  /*07a0*/  IADD3 R27, PT, PT, R13, R6.reuse, RZ ;  /* 0x000000060d1b7210 */ /* 0x080fe20007ffe0ff */
[--C-:B-1----:R-:W-:Y:S01]  /*07b0*/  IMAD.WIDE.U32 R22, R11, 0x4, R8.reuse ;  /* 0x000000040b167825 */ /* 0x102fe200078e0008 */
[----:B------:R-:W2:Y:S03]  /*07c0*/  LDG.E R17, desc[UR6][R16.64] ;  /* 0x0000000610117981 */ /* 0x000ea6000c1e1900 */
[----:B------:R-:W-:Y:S01]  /*07d0*/  IMAD.WIDE.U32 R20, R21, 0x4, R8 ;  /* 0x0000000415147825 */ /* 0x000fe200078e0008 */
[----:B------:R-:W2:Y:S03]  /*07e0*/  LDG.E R18, desc[UR6][R22.64] ;  /* 0x0000000616127981 */ /* 0x000ea6000c1e1900 */
[----:B------:R-:W-:Y:S02]  /*07f0*/  IMAD.WIDE.U32 R14, R13, 0x4, R4 ;  /* 0x000000040d0e7825 */ /* 0x000fe400078e0004 */
[----:B------:R-:W3:Y:S02]  /*0800*/  LDG.E R20, desc[UR6][R20.64] ;  /* 0x0000000614147981 */ /* 0x000ee4000c1e1900 */
[----:B------:R-:W-:Y:S01]  /*0810*/  IMAD.WIDE.U32 R12, R25, 0x4, R8 ;  /* 0x00000004190c7825 */ /* 0x000fe200078e0008 */
[C---:B------:R-:W-:Y:S01]  /*0820*/  IADD3 R25, PT, PT, R27.reuse, R6, RZ ;  /* 0x000000061b197210 */ /* 0x040fe20007ffe0ff */
[----:B------:R-:W3:Y:S02]  /*0830*/  LDG.E R15, desc[UR6][R14.64] ;  /* 0x000000060e0f7981 */ /* 0x000ee4000c1e1900 */
[----:B------:R-:W-:-:S02]  /*0840*/  IMAD.WIDE.U32 R10, R27, 0x4, R4 ;  /* 0x000000041b0a7825 */ /* 0x000fc400078e0004 */
[----:B------:R-:W4:Y:S02]  /*0850*/  LDG.E R12, desc[UR6][R12.64] ;  /* 0x000000060c0c7981 */ /* 0x000f24000c1e1900 */
[----:B------:R-:W-:Y:S02]  /*0860*/  IMAD.WIDE.U32 R8, R29, 0x4, R8 ;  /* 0x000000041d087825 */ /* 0x000fe400078e0008 */
[----:B------:R-:W4:Y:S02]  /*0870*/  LDG.E R11, desc[UR6][R10.64] ;  /* 0x000000060a0b7981 */ /* 0x000f24000c1e1900 */
[----:B------:R-:W-:Y:S02]  /*0880*/  IMAD.WIDE.U32 R4, R25, 0x4, R4 ;  /* 0x0000000419047825 */ /* 0x000fe400078e0004 */
[----:B------:R-:W5:Y:S04]  /*0890*/  LDG.E R8, desc[UR6][R8.64] ;  /* 0x0000000608087981 */ /* 0x000f68000c1e1900 */
[----:B------:R-:W5:Y:S01]  /*08a0*/  LDG.E R5, desc[UR6][R4.64] ;  /* 0x0000000604057981 */ /* 0x000f62000c1e1900 */
[----:B------:R-:W-:Y:S01]  /*08b0*/  IADD3 R3, PT, PT, R3, 0x4, RZ ;  /* 0x0000000403037810 */ /* 0x000fe20007ffe0ff */
[----:B--2---:R-:W-:-:S05]  /*08c0*/  IMAD R17, R18, R17, RZ ;  /* 0x0000001112117224 */ /* 0x004fca00078e02ff */
[----:B------:R-:W-:Y:S01]  /*08d0*/  I2FP.F32.S32 R16, R17 ;  /* 0x0000001100107245 */ /* 0x000fe20000201400 */
[----:B---3--:R-:W-:-:S04]  /*08e0*/  IMAD R20, R20, R15, RZ ;  /* 0x0000000f14147224 */ /* 0x008fc800078e02ff */
[----:B------:R-:W-:Y:S01]  /*08f0*/  FADD R16, R7, R16 ;  /* 0x0000001007107221 */ /* 0x000fe20000000000 */
[----:B------:R-:W-:Y:S01]  /*0900*/  I2FP.F32.S32 R15, R20 ;  /* 0x00000014000f7245 */ /* 0x000fe20000201400 */
[----:B----4-:R-:W-:-:S04]  /*0910*/  IMAD R17, R12, R11, RZ ;  /* 0x0000000b0c117224 */ /* 0x010fc800078e02ff */
[----:B------:R-:W-:Y:S01]  /*0920*/  FADD R15, R16, R15 ;  /* 0x0000000f100f7221 */ /* 0x000fe20000000000 */
[----:B------:R-:W-:Y:S01]  /*0930*/  I2FP.F32.S32 R12, R17 ;  /* 0x00000011000c7245 */ /* 0x000fe20000201400 */
[----:B-----5:R-:W-:-:S04]  /*0940*/  IMAD R7, R8, R5, RZ ;  /* 0x0000000508077224 */ /* 0x020fc800078e02ff */
[----:B------:R-:W-:Y:S01]  /*0950*/  FADD R12, R15, R12 ;  /* 0x0000000c0f0c7221 */ /* 0x000fe20000000000 */
[----:B------:R-:W-:-:S05]  /*0960*/  I2FP.F32.S32 R7, R7 ;  /* 0x0000000700077245 */ /* 0x000fca0000201400 */
[----:B------:R-:W-:-:S07]  /*0970*/  FADD R7, R12, R7 ;  /* 0x000000070c077221 */ /* 0x000fce0000000000 */
.L_x_5:
[----:B------:R-:W-:Y:S05]  /*0980*/  @!P1 BRA `(.L_x_2) ;  /* 0x00000000008c9947 */ /* 0x000fea0003800000 */
[----:B------:R-:W0:Y:S01]  /*0990*/  LDC.64 R12, c[0x0][0x380] ;  /* 0x0000e000ff0c7b82 */ /* 0x000e220000000a00 */
[----:B------:R-:W-:Y:S02]  /*09a0*/  ISETP.NE.AND P0, PT, R19, 0x1, PT ;  /* 0x000000011300780c */ /* 0x000fe40003f05270 */
[----:B------:R-:W-:-:S04]  /*09b0*/  LOP3.LUT R14, R6, 0x1, RZ, 0xc0, !PT ;  /* 0x00000001060e7812 */ /* 0x000fc800078ec0ff */
[----:B------:R-:W-:Y:S01]  /*09c0*/  ISETP.NE.U32.AND P1, PT, R14, 0x1, PT ;  /* 0x000000010e00780c */ /* 0x000fe20003f25070 */
[----:B------:R-:W1:Y:S06]  /*09d0*/  LDC.64 R10, c[0x0][0x388] ;  /* 0x0000e200ff0a7b82 */ /* 0x000e6c0000000a00 */
[-C--:B------:R-:W-:Y:S02]  /*09e0*/  @P0 IMAD R15, R0, R6.reuse, R3 ;  /* 0x00000006000f0224 */ /* 0x080fe400078e0203 */
[----:B------:R-:W2:Y:S01]  /*09f0*/  LDC.64 R8, c[0x0][0x380] ;  /* 0x0000e000ff087b82 */ /* 0x000ea20000000a00 */
[C---:B------:R-:W-:Y:S01]  /*0a00*/  @P0 IMAD R21, R3.reuse, R6, R2 ;  /* 0x0000000603150224 */ /* 0x040fe200078e0202 */
[----:B------:R-:W-:-:S02]  /*0a10*/  @P0 IADD3 R3, PT, PT, R3, 0x2, RZ ;  /* 0x0000000203030810 */ /* 0x000fc40007ffe0ff */
[----:B------:R-:W-:Y:S02]  /*0a20*/  @P0 IADD3 R19, PT, PT, R15, 0x1, RZ ;  /* 0x000000010f130810 */ /* 0x000fe40007ffe0ff */
[----:B------:R-:W-:Y:S02]  /*0a30*/  @P0 IADD3 R23, PT, PT, R21, R6, RZ ;  /* 0x0000000615170210 */ /* 0x000fe40007ffe0ff */
[----:B------:R-:W3:Y:S01]  /*0a40*/  LDC.64 R4, c[0x0][0x388] ;  /* 0x0000e200ff047b82 */ /* 0x000ee20000000a00 */
[----:B0-----:R-:W-:-:S04]  /*0a50*/  @P0 IMAD.WIDE.U32 R16, R15, 0x4, R12 ;  /* 0x000000040f100825 */ /* 0x001fc800078e000c */
[----:B------:R-:W-:Y:S02]  /*0a60*/  @P0 IMAD.WIDE.U32 R12, R19, 0x4, R12 ;  /* 0x00000004130c0825 */ /* 0x000fe400078e000c */
[----:B------:R-:W4:Y:S02]  /*0a70*/  @P0 LDG.E R16, desc[UR6][R16.64] ;  /* 0x0000000610100981 */ /* 0x000f24000c1e1900 */
[----:B-1----:R-:W-:Y:S02]  /*0a80*/  @P0 IMAD.WIDE.U32 R14, R21, 0x4, R10 ;  /* 0x00000004150e0825 */ /* 0x002fe400078e000a */
[----:B------:R-:W5:Y:S02]  /*0a90*/  @P0 LDG.E R12, desc[UR6][R12.64] ;  /* 0x000000060c0c0981 */ /* 0x000f64000c1e1900 */
[-C--:B------:R-:W-:Y:S02]  /*0aa0*/  @!P1 IMAD R19, R0, R6.reuse, R3 ;  /* 0x0000000600139224 */ /* 0x080fe400078e0203 */
[----:B------:R-:W-:Y:S01]  /*0ab0*/  @!P1 IMAD R3, R3, R6, R2 ;  /* 0x0000000603039224 */ /* 0x000fe200078e0202 */
[----:B------:R-:W4:Y:S01]  /*0ac0*/  @P0 LDG.E R15, desc[UR6][R14.64] ;  /* 0x000000060e0f0981 */ /* 0x000f22000c1e1900 */
[----:B------:R-:W-:-:S04]  /*0ad0*/  @P0 IMAD.WIDE.U32 R10, R23, 0x4, R10 ;  /* 0x00000004170a0825 */ /* 0x000fc800078e000a */
[----:B--2---:R-:W-:-:S04]  /*0ae0*/  @!P1 IMAD.WIDE.U32 R8, R19, 0x4, R8 ;  /* 0x0000000413089825 */ /* 0x004fc800078e0008 */
[----:B---3--:R-:W-:Y:S02]  /*0af0*/  @!P1 IMAD.WIDE.U32 R4, R3, 0x4, R4 ;  /* 0x0000000403049825 */ /* 0x008fe400078e0004 */
[----:B------:R-:W5:Y:S04]  /*0b00*/  @P0 LDG.E R3, desc[UR6][R10.64] ;  /* 0x000000060a030981 */ /* 0x000f68000c1e1900 */
[----:B------:R-:W2:Y:S04]  /*0b10*/  @!P1 LDG.E R8, desc[UR6][R8.64] ;  /* 0x0000000608089981 */ /* 0x000ea8000c1e1900 */
[----:B------:R-:W2:Y:S01]  /*0b20*/  @!P1 LDG.E R5, desc[UR6][R4.64] ;  /* 0x0000000604059981 */ /* 0x000ea2000c1e1900 */
[----:B----4-:R-:W-:-:S05]  /*0b30*/  @P0 IMAD R16, R15, R16, RZ ;  /* 0x000000100f100224 */ /* 0x010fca00078e02ff */
[----:B------:R-:W-:Y:S01]  /*0b40*/  @P0 I2FP.F32.S32 R16, R16 ;  /* 0x0000001000100245 */ /* 0x000fe20000201400 */
[----:B-----5:R-:W-:-:S04]  /*0b50*/  @P0 IMAD R3, R3, R12, RZ ;  /* 0x0000000c03030224 */ /* 0x020fc800078e02ff */
[----:B------:R-:W-:Y:S01]  /*0b60*/  @P0 FADD R16, R7, R16 ;  /* 0x0000001007100221 */ /* 0x000fe20000000000 */
[----:B------:R-:W-:Y:S01]  /*0b70*/  @P0 I2FP.F32.S32 R3, R3 ;  /* 0x0000000300030245 */ /* 0x000fe20000201400 */
[----:B--2---:R-:W-:-:S04]  /*0b80*/  @!P1 IMAD R17, R8, R5, RZ ;  /* 0x0000000508119224 */ /* 0x004fc800078e02ff */
[----:B------:R-:W-:Y:S01]  /*0b90*/  @P0 FADD R7, R16, R3 ;  /* 0x0000000310070221 */ /* 0x000fe20000000000 */
[----:B------:R-:W-:-:S05]  /*0ba0*/  @!P1 I2FP.F32.S32 R12, R17 ;  /* 0x00000011000c9245 */ /* 0x000fca0000201400 */
[----:B------:R-:W-:-:S07]  /*0bb0*/  @!P1 FADD R7, R7, R12 ;  /* 0x0000000c07079221 */ /* 0x000fce0000000000 */
.L_x_2:
[----:B------:R-:W-:Y:S05]  /*0bc0*/  BSYNC.RECONVERGENT B0 ;  /* 0x0000000000007941 */ /* 0x000fea0003800200 */
.L_x_1:
[----:B------:R-:W0:Y:S01]  /*0bd0*/  LDC.64 R4, c[0x0][0x388] ;  /* 0x0000e200ff047b82 */ /* 0x000e220000000a00 */
[----:B------:R-:W-:-:S07]  /*0be0*/  IMAD R11, R0, R6, R2 ;  /* 0x00000006000b7224 */ /* 0x000fce00078e0202 */
[----:B------:R-:W1:Y:S01]  /*0bf0*/  LDC.64 R8, c[0x0][0x380] ;  /* 0x0000e000ff087b82 */ /* 0x000e620000000a00 */
[----:B0-----:R-:W-:-:S07]  /*0c00*/  IMAD.WIDE.U32 R2, R11, 0x4, R4 ;  /* 0x000000040b027825 */ /* 0x001fce00078e0004 */
[----:B------:R-:W0:Y:S01]  /*0c10*/  LDC.64 R4, c[0x0][0x390] ;  /* 0x0000e400ff047b82 */ /* 0x000e220000000a00 */
[----:B------:R-:W2:Y:S01]  /*0c20*/  LDG.E R3, desc[UR6][R2.64] ;  /* 0x0000000602037981 */ /* 0x000ea2000c1e1900 */
[----:B-1----:R-:W-:-:S04]  /*0c30*/  IMAD.WIDE.U32 R8, R11, 0x4, R8 ;  /* 0x000000040b087825 */ /* 0x002fc800078e0008 */
[----:B0-----:R-:W-:-:S05]  /*0c40*/  IMAD.WIDE.U32 R4, R11, 0x4, R4 ;  /* 0x000000040b047825 */ /* 0x001fca00078e0004 */
[----:B--2---:R-:W-:Y:S04]  /*0c50*/  STG.E desc[UR6][R4.64], R3 ;  /* 0x0000000304007986 */ /* 0x004fe8000c101906 */
[----:B------:R-:W2:Y:S02]  /*0c60*/  LDG.E R8, desc[UR6][R8.64] ;  /* 0x0000000608087981 */ /* 0x000ea4000c1e1900 */
[----:B--2---:R-:W-:-:S04]  /*0c70*/  IADD3 R0, PT, PT, R3, R8, RZ ;  /* 0x0000000803007210 */ /* 0x004fc80007ffe0ff */
[----:B------:R-:W-:-:S05]  /*0c80*/  I2FP.F32.S32 R0, R0 ;  /* 0x0000000000007245 */ /* 0x000fca0000201400 */
[----:B------:R-:W-:-:S04]  /*0c90*/  FADD R0, R0, R7 ;  /* 0x0000000700007221 */ /* 0x000fc80000000000 */
[----:B------:R-:W0:Y:S02]  /*0ca0*/  F2I.TRUNC.NTZ R7, R0 ;  /* 0x0000000000077305 */ /* 0x000e24000020f100 */
[----:B0-----:R-:W-:Y:S01]  /*0cb0*/  STG.E desc[UR6][R4.64], R7 ;  /* 0x0000000704007986 */ /* 0x001fe2000c101906 */
[----:B------:R-:W-:Y:S05]  /*0cc0*/  EXIT ;  /* 0x000000000000794d */ /* 0x000fea0003800000 */
.L_x_0:
[----:B------:R-:W-:Y:S01]  /*0cd0*/  IMAD R4, R0, R6, R2 ;  /* 0x0000000600047224 */ /* 0x000fe200078e0202 */
[----:B------:R-:W-:-:S04]  /*0ce0*/  IADD3 R3, PT, PT, R7, -0x1, RZ ;  /* 0xffffffff07037810 */ /* 0x000fc80007ffe0ff */
[----:B------:R-:W-:-:S13]  /*0cf0*/  ISETP.NE.AND P0, PT, R4, R3, PT ;  /* 0x000000030400720c */ /* 0x000fda0003f05270 */
[----:B------:R-:W-:Y:S05]  /*0d00*/  @!P0 BRA `(.L_x_6) ;  /* 0x0000000c00a48947 */ /* 0x000fea0003800000 */
[----:B------:R-:W-:Y:S02]  /*0d10*/  IABS R8, R7 ;  /* 0x0000000700087213 */ /* 0x000fe40000000000 */
[----:B------:R-:W-:Y:S02]  /*0d20*/  IABS R10, R6 ;  /* 0x00000006000a7213 */ /* 0x000fe40000000000 */
[----:B------:R-:W0:Y:S08]  /*0d30*/  I2F.RP R3, R8 ;  /* 0x0000000800037306 */ /* 0x000e300000209400 */
[----:B0-----:R-:W0:Y:S02]  /*0d40*/  MUFU.RCP R3, R3 ;  /* 0x0000000300037308 */ /* 0x001e240000001000 */
[----:B0-----:R-:W-:-:S06]  /*0d50*/  VIADD R4, R3, 0xffffffe ;  /* 0x0ffffffe03047836 */ /* 0x001fcc0000000000 */
[----:B------:R0:W1:Y:S02]  /*0d60*/  F2I.FTZ.U32.TRUNC.NTZ R5, R4 ;  /* 0x0000000400057305 */ /* 0x000064000021f000 */
[----:B0-----:R-:W-:Y:S01]  /*0d70*/  HFMA2 R4, -RZ, RZ, 0, 0 ;  /* 0x00000000ff047431 */ /* 0x001fe200000001ff */
[----:B-1----:R-:W-:-:S05]  /*0d80*/  IADD3 R9, PT, PT, RZ, -R5, RZ ;  /* 0x80000005ff097210 */ /* 0x002fca0007ffe0ff */
[----:B------:R-:W-:-:S04]  /*0d90*/  IMAD R9, R9, R8, RZ ;  /* 0x0000000809097224 */ /* 0x000fc800078e02ff */
[----:B------:R-:W-:Y:S01]  /*0da0*/  IMAD.HI.U32 R5, R5, R9, R4 ;  /* 0x0000000905057227 */ /* 0x000fe200078e0004 */
[----:B------:R-:W-:-:S05]  /*0db0*/  MOV R9, R10 ;  /* 0x0000000a00097202 */ /* 0x000fca0000000f00 */
[----:B------:R-:W-:-:S05]  /*0dc0*/  IMAD.HI.U32 R5, R5, R9, RZ ;  /* 0x0000000905057227 */ /* 0x000fca00078e00ff */
[----:B------:R-:W-:-:S05]  /*0dd0*/  IADD3 R3, PT, PT, -R5, RZ, RZ ;  /* 0x000000ff05037210 */ /* 0x000fca0007ffe1ff */
[----:B------:R-:W-:-:S05]  /*0de0*/  IMAD R3, R8, R3, R9 ;  /* 0x0000000308037224 */ /* 0x000fca00078e0209 */
[----:B------:R-:W-:-:S13]  /*0df0*/  ISETP.GT.U32.AND P1, PT, R8, R3, PT ;  /* 0x000000030800720c */ /* 0x000fda0003f24070 */
[-C--:B------:R-:W-:Y:S02]  /*0e00*/  @!P1 IADD3 R3, PT, PT, R3, -R8.reuse, RZ ;  /* 0x8000000803039210 */ /* 0x080fe40007ffe0ff */
[----:B------:R-:W-:Y:S02]  /*0e10*/  @!P1 IADD3 R5, PT, PT, R5, 0x1, RZ ;  /* 0x0000000105059810 */ /* 0x000fe40007ffe0ff */
[----:B------:R-:W-:Y:S02]  /*0e20*/  ISETP.GE.U32.AND P0, PT, R3, R8, PT ;  /* 0x000000080300720c */ /* 0x000fe40003f06070 */
[----:B------:R-:W-:Y:S02]  /*0e30*/  LOP3.LUT R3, R6, R7, RZ, 0x3c, !PT ;  /* 0x0000000706037212 */ /* 0x000fe400078e3cff */
[----:B------:R-:W-:Y:S02]  /*0e40*/  ISETP.NE.AND P1, PT, R7, RZ, PT ;  /* 0x000000ff0700720c */ /* 0x000fe40003f25270 */
[----:B------:R-:W-:-:S07]  /*0e50*/  ISETP.GE.AND P2, PT, R3, RZ, PT ;  /* 0x000000ff0300720c */ /* 0x000fce0003f46270 */
[----:B------:R-:W-:-:S04]  /*0e60*/  @P0 IADD3 R5, PT, PT, R5, 0x1, RZ ;  /* 0x0000000105050810 */ /* 0x000fc80007ffe0ff */
[----:B------:R-:W-:-:S04]  /*0e70*/  MOV R9, R5 ;  /* 0x0000000500097202 */ /* 0x000fc80000000f00 */
[----:B------:R-:W-:Y:S02]  /*0e80*/  @!P2 IADD3 R9, PT, PT, -R9, RZ, RZ ;  /* 0x000000ff0909a210 */ /* 0x000fe40007ffe1ff */
[----:B------:R-:W-:-:S04]  /*0e90*/  @!P1 LOP3.LUT R9, RZ, R7, RZ, 0x33, !PT ;  /* 0x00000007ff099212 */ /* 0x000fc800078e33ff */
[----:B------:R-:W-:-:S04]  /*0ea0*/  IADD3 R3, PT, PT, R0, R9, RZ ;  /* 0x0000000900037210 */ /* 0x000fc80007ffe0ff */
[----:B------:R-:W-:-:S13]  /*0eb0*/  ISETP.GE.U32.AND P0, PT, R3, R9, PT ;  /* 0x000000090300720c */ /* 0x000fda0003f06070 */
[----:B------:R-:W-:Y:S05]  /*0ec0*/  @!P0 EXIT ;  /* 0x000000000000894d */ /* 0x000fea0003800000 */
[C---:B------:R-:W-:Y:S02]  /*0ed0*/  LOP3.LUT R4, R6.reuse, 0x7, RZ, 0xc0, !PT ;  /* 0x0000000706047812 */ /* 0x040fe400078ec0ff */
[----:B------:R-:W-:Y:S02]  /*0ee0*/  IADD3 R7, PT, PT, R6, -0x1, RZ ;  /* 0xffffffff06077810 */ /* 0x000fe40007ffe0ff */
[----:B------:R-:W-:Y:S02]  /*0ef0*/  IADD3 R5, PT, PT, R4, -0x1, RZ ;  /* 0xffffffff04057810 */ /* 0x000fe40007ffe0ff */
[----:B------:R-:W-:Y:S02]  /*0f00*/  ISETP.GE.U32.AND P1, PT, R7, 0x7, PT ;  /* 0x000000070700780c */ /* 0x000fe40003f26070 */
[----:B------:R-:W-:Y:S02]  /*0f10*/  ISETP.GE.U32.AND P2, PT, R5, 0x3, PT ;  /* 0x000000030500780c */ /* 0x000fe40003f46070 */
[----:B------:R-:W-:-:S02]  /*0f20*/  LOP3.LUT R5, R6, 0x3, RZ, 0xc0, !PT ;  /* 0x0000000306057812 */ /* 0x000fc400078ec0ff */
[----:B------:R-:W-:Y:S02]  /*0f30*/  LOP3.LUT R6, R6, 0x7ffffff8, RZ, 0xc0, !PT ;  /* 0x7ffffff806067812 */ /* 0x000fe400078ec0ff */
[----:B------:R-:W-:-:S07]  /*0f40*/  IADD3 R7, PT, PT, R2, R9, RZ ;  /* 0x0000000902077210 */ /* 0x000fce0007ffe0ff */
.L_x_15:
[----:B------:R-:W-:Y:S01]  /*0f50*/  ISETP.GT.U32.AND P0, PT, R2, R7, PT ;  /* 0x000000070200720c */ /* 0x000fe20003f04070 */
[----:B------:R-:W-:-:S12]  /*0f60*/  BSSY.RECONVERGENT B0, `(.L_x_7) ;  /* 0x00000bf000007945 */ /* 0x000fd80003800200 */
[----:B0-----:R-:W-:Y:S05]  /*0f70*/  @P0 BRA `(.L_x_8) ;  /* 0x0000000800f40947 */ /* 0x001fea0003800000 */
[----:B------:R-:W0:Y:S01]  /*0f80*/  LDC.64 R12, c[0x0][0x380] ;  /* 0x0000e000ff0c7b82 */ /* 0x000e220000000a00 */
[----:B------:R-:W1:Y:S01]  /*0f90*/  LDCU UR4, c[0x0][0x398] ;  /* 0x00007300ff0477ac */ /* 0x000e620008000800 */
[----:B------:R-:W-:Y:S02]  /*0fa0*/  MOV R8, R2 ;  /* 0x0000000200087202 */ /* 0x000fe40000000f00 */
[----:B-1----:R-:W-:Y:S01]  /*0fb0*/  ISETP.LT.AND P0, PT, RZ, UR4, PT ;  /* 0x00000004ff007c0c */ /* 0x002fe2000bf01270 */
[----:B------:R-:W-:-:S03]  /*0fc0*/  IMAD R9, R0, UR4, R2 ;  /* 0x0000000400097c24 */ /* 0x000fc6000f8e0202 */
[----:B------:R-:W-:Y:S01]  /*0fd0*/  ISETP.LT.U32.AND P0, PT, R0, UR4, P0 ;  /* 0x0000000400007c0c */ /* 0x000fe20008701070 */
[----:B0-----:R-:W-:-:S12]  /*0fe0*/  IMAD.WIDE.U32 R12, R9, 0x4, R12 ;  /* 0x00000004090c7825 */ /* 0x001fd800078e000c */
.L_x_14:
[----:B0-----:R-:W0:Y:S01]  /*0ff0*/  LDC R9, c[0x0][0x398] ;  /* 0x0000e600ff097b82 */ /* 0x001e220000000800 */
[----:B------:R-:W-:Y:S01]  /*1000*/  BSSY.RECONVERGENT B1, `(.L_x_9) ;  /* 0x00000a4000017945 */ /* 0x000fe20003800200 */
[----:B------:R-:W-:Y:S01]  /*1010*/  HFMA2 R21, -RZ, RZ, 0, 0 ;  /* 0x00000000ff157431 */ /* 0x000fe200000001ff */
[----:B0-----:R-:W-:-:S13]  /*1020*/  ISETP.GE.U32.OR P3, PT, R8, R9, !P0 ;  /* 0x000000090800720c */ /* 0x001fda0004766470 */
[----:B------:R-:W-:Y:S05]  /*1030*/  @P3 BRA `(.L_x_10) ;  /* 0x0000000800803947 */ /* 0x000fea0003800000 */
[----:B------:R-:W-:Y:S01]  /*1040*/  CS2R R20, SRZ ;  /* 0x0000000000147805 */ /* 0x000fe2000001ff00 */
[----:B------:R-:W-:Y:S06]  /*1050*/  @!P1 BRA `(.L_x_11) ;  /* 0x0000000400409947 */ /* 0x000fec0003800000 */
[----:B------:R-:W-:Y:S01]  /*1060*/  IMAD.MOV.U32 R21, RZ, RZ, RZ ;  /* 0x000000ffff157224 */ /* 0x000fe200078e00ff */
[----:B------:R-:W-:-:S06]  /*1070*/  UMOV UR4, URZ ;  /* 0x000000ff00047c82 */ /* 0x000fcc0008000000 */
.L_x_12:
[----:B------:R-:W0:Y:S01]  /*1080*/  LDC.64 R18, c[0x0][0x380] ;  /* 0x0000e000ff127b82 */ /* 0x000e220000000a00 */
[----:B------:R-:W-:Y:S02]  /*1090*/  IMAD R26, R0, R9, UR4 ;  /* 0x00000004001a7e24 */ /* 0x000fe4000f8e0209 */
[----:B------:R-:W-:-:S05]  /*10a0*/  IMAD R20, R9, UR4, R8 ;  /* 0x0000000409147c24 */ /* 0x000fca000f8e0208 */
[----:B------:R-:W1:Y:S01]  /*10b0*/  LDC.64 R14, c[0x0][0x388] ;  /* 0x0000e200ff0e7b82 */ /* 0x000e620000000a00 */
[----:B0-----:R-:W-:-:S06]  /*10c0*/  IMAD.WIDE.U32 R22, R26, 0x4, R18 ;  /* 0x000000041a167825 */ /* 0x001fcc00078e0012 */
[----:B------:R-:W2:Y:S01]  /*10d0*/  LDG.E R22, desc[UR6][R22.64] ;  /* 0x0000000616167981 */ /* 0x000ea2000c1e1900 */
[----:B-1----:R-:W-:-:S05]  /*10e0*/  IMAD.WIDE.U32 R10, R20, 0x4, R14 ;  /* 0x00000004140a7825 */ /* 0x002fca00078e000e */
[----:B------:R0:W2:Y:S01]  /*10f0*/  LDG.E R23, desc[UR6][R10.64] ;  /* 0x000000060a177981 */ /* 0x0000a2000c1e1900 */
[----:B------:R-:W-:Y:S02]  /*1100*/  IADD3 R17, PT, PT, R26, 0x1, RZ ;  /* 0x000000011a117810 */ /* 0x000fe40007ffe0ff */
[----:B------:R-:W-:-:S03]  /*1110*/  IADD3 R20, PT, PT, R20, R9, RZ ;  /* 0x0000000914147210 */ /* 0x000fc60007ffe0ff */
[----:B------:R-:W-:-:S04]  /*1120*/  IMAD.WIDE.U32 R16, R17, 0x4, R18 ;  /* 0x0000000411107825 */ /* 0x000fc800078e0012 */
[----:B0-----:R-:W-:Y:S01]  /*1130*/  IMAD.WIDE.U32 R10, R20, 0x4, R14 ;  /* 0x00000004140a7825 */ /* 0x001fe200078e000e */
[----:B------:R0:W3:Y:S04]  /*1140*/  LDG.E R25, desc[UR6][R16.64] ;  /* 0x0000000610197981 */ /* 0x0000e8000c1e1900 */
[----:B------:R1:W3:Y:S01]  /*1150*/  LDG.E R24, desc[UR6][R10.64] ;  /* 0x000000060a187981 */ /* 0x0002e2000c1e1900 */
[----:B------:R-:W-:Y:S02]  /*1160*/  IADD3 R27, PT, PT, R26, 0x2, RZ ;  /* 0x000000021a1b7810 */ /* 0x000fe40007ffe0ff */
[----:B------:R-:W-:-:S03]  /*1170*/  IADD3 R20, PT, PT, R20, R9, RZ ;  /* 0x0000000914147210 */ /* 0x000fc60007ffe0ff */
[----:B0-----:R-:W-:Y:S01]  /*1180*/  IMAD.WIDE.U32 R16, R27, 0x4, R18 ;  /* 0x000000041b107825 */ /* 0x001fe200078e0012 */
[----:B------:R-:W-:-:S03]  /*1190*/  IADD3 R27, PT, PT, R26, 0x3, RZ ;  /* 0x000000031a1b7810 */ /* 0x000fc60007ffe0ff */
[C---:B-1----:R-:W-:Y:S01]  /*11a0*/  IMAD.WIDE.U32 R10, R20.reuse, 0x4, R14 ;  /* 0x00000004140a7825 */ /* 0x042fe200078e000e */
[----:B------:R-:W-:Y:S01]  /*11b0*/  IADD3 R20, PT, PT, R20, R9, RZ ;  /* 0x0000000914147210 */ /* 0x000fe20007ffe0ff */
[----:B------:R-:W4:Y:S04]  /*11c0*/  LDG.E R16, desc[UR6][R16.64] ;  /* 0x0000000610107981 */ /* 0x000f28000c1e1900 */
[----:B------:R0:W4:Y:S02]  /*11d0*/  LDG.E R17, desc[UR6][R10.64] ;  /* 0x000000060a117981 */ /* 0x000124000c1e1900 */
[----:B0-----:R-:W-:-:S05]  /*11e0*/  IMAD.WIDE.U32 R10, R27, 0x4, R18 ;  /* 0x000000041b0a7825 */ /* 0x001fca00078e0012 */
[----:B------:R0:W5:Y:S01]  /*11f0*/  LDG.E R27, desc[UR6][R10.64] ;  /* 0x000000060a1b7981 */ /* 0x000162000c1e1900 */
[----:B--2---:R-:W-:Y:S02]  /*1200*/  IMAD R28, R22, R23, RZ ;  /* 0x00000017161c7224 */ /* 0x004fe400078e02ff */
[----:B------:R-:W-:-:S06]  /*1210*/  IMAD.WIDE.U32 R22, R20, 0x4, R14 ;  /* 0x0000000414167825 */ /* 0x000fcc00078e000e */
[----:B------:R1:W5:Y:S01]  /*1220*/  LDG.E R22, desc[UR6][R22.64] ;  /* 0x0000000616167981 */ /* 0x000362000c1e1900 */
[----:B------:R-:W-:Y:S01]  /*1230*/  I2FP.F32.S32 R28, R28 ;  /* 0x0000001c001c7245 */ /* 0x000fe20000201400 */
[----:B---3--:R-:W-:-:S04]  /*1240*/  IMAD R24, R25, R24, RZ ;  /* 0x0000001819187224 */ /* 0x008fc800078e02ff */
[----:B------:R-:W-:Y:S01]  /*1250*/  FADD R28, R28, R21 ;  /* 0x000000151c1c7221 */ /* 0x000fe20000000000 */
[----:B------:R-:W-:Y:S02]  /*1260*/  IADD3 R21, PT, PT, R26, 0x4, RZ ;  /* 0x000000041a157810 */ /* 0x000fe40007ffe0ff */
[----:B------:R-:W-:Y:S02]  /*1270*/  I2FP.F32.S32 R25, R24 ;  /* 0x0000001800197245 */ /* 0x000fe40000201400 */
[----:B0-----:R-:W-:-:S03]  /*1280*/  IADD3 R11, PT, PT, R20, R9, RZ ;  /* 0x00000009140b7210 */ /* 0x001fc60007ffe0ff */
[----:B-1----:R-:W-:Y:S01]  /*1290*/  FADD R23, R28, R25 ;  /* 0x000000191c177221 */ /* 0x002fe20000000000 */
[----:B------:R-:W-:Y:S01]  /*12a0*/  IMAD.WIDE.U32 R24, R21, 0x4, R18 ;  /* 0x0000000415187825 */ /* 0x000fe200078e0012 */
[----:B------:R-:W-:-:S05]  /*12b0*/  IADD3 R29, PT, PT, R26, 0x5, RZ ;  /* 0x000000051a1d7810 */ /* 0x000fca0007ffe0ff */
[----:B------:R0:W2:Y:S01]  /*12c0*/  LDG.E R24, desc[UR6][R24.64] ;  /* 0x0000000618187981 */ /* 0x0000a2000c1e1900 */
[----:B----4-:R-:W-:Y:S02]  /*12d0*/  IMAD R10, R16, R17, RZ ;  /* 0x00000011100a7224 */ /* 0x010fe400078e02ff */
[C---:B------:R-:W-:Y:S01]  /*12e0*/  IMAD.WIDE.U32 R16, R11.reuse, 0x4, R14 ;  /* 0x000000040b107825 */ /* 0x040fe200078e000e */
[----:B0-----:R-:W-:-:S03]  /*12f0*/  IADD3 R25, PT, PT, R11, R9, RZ ;  /* 0x000000090b197210 */ /* 0x001fc60007ffe0ff */
[----:B------:R-:W-:Y:S01]  /*1300*/  IMAD.WIDE.U32 R20, R29, 0x4, R18 ;  /* 0x000000041d147825 */ /* 0x000fe200078e0012 */
[----:B------:R0:W2:Y:S01]  /*1310*/  LDG.E R11, desc[UR6][R16.64] ;  /* 0x00000006100b7981 */ /* 0x0000a2000c1e1900 */
[----:B------:R-:W-:-:S04]  /*1320*/  IADD3 R29, PT, PT, R26, 0x7, RZ ;  /* 0x000000071a1d7810 */ /* 0x000fc80007ffe0ff */
[----:B------:R-:W3:Y:S01]  /*1330*/  LDG.E R21, desc[UR6][R20.64] ;  /* 0x0000000614157981 */ /* 0x000ee2000c1e1900 */
[----:B0-----:R-:W-:-:S05]  /*1340*/  IMAD.WIDE.U32 R16, R25, 0x4, R14 ;  /* 0x0000000419107825 */ /* 0x001fca00078e000e */
[----:B------:R0:W3:Y:S01]  /*1350*/  LDG.E R20, desc[UR6][R16.64] ;  /* 0x0000000610147981 */ /* 0x0000e2000c1e1900 */
[----:B-----5:R-:W-:Y:S01]  /*1360*/  IMAD R22, R27, R22, RZ ;  /* 0x000000161b167224 */ /* 0x020fe200078e02ff */
[----:B------:R-:W-:Y:S02]  /*1370*/  IADD3 R27, PT, PT, R26, 0x6, RZ ;  /* 0x000000061a1b7810 */ /* 0x000fe40007ffe0ff */
[----:B------:R-:W-:-:S03]  /*1380*/  IADD3 R26, PT, PT, R25, R9, RZ ;  /* 0x00000009191a7210 */ /* 0x000fc60007ffe0ff */
[----:B0-----:R-:W-:Y:S01]  /*1390*/  IMAD.WIDE.U32 R16, R27, 0x4, R18 ;  /* 0x000000041b107825 */ /* 0x001fe200078e0012 */
[----:B------:R-:W-:-:S04]  /*13a0*/  IADD3 R27, PT, PT, R26, R9, RZ ;  /* 0x000000091a1b7210 */ /* 0x000fc80007ffe0ff */
[----:B------:R0:W4:Y:S01]  /*13b0*/  LDG.E R25, desc[UR6][R16.64] ;  /* 0x0000000610197981 */ /* 0x000122000c1e1900 */
[----:B------:R-:W-:-:S06]  /*13c0*/  IMAD.WIDE.U32 R18, R29, 0x4, R18 ;  /* 0x000000041d127825 */ /* 0x000fcc00078e0012 */
[----:B------:R-:W5:Y:S01]  /*13d0*/  LDG.E R18, desc[UR6][R18.64] ;  /* 0x0000000612127981 */ /* 0x000f62000c1e1900 */
[----:B0-----:R-:W-:-:S04]  /*13e0*/  IMAD.WIDE.U32 R16, R26, 0x4, R14 ;  /* 0x000000041a107825 */ /* 0x001fc800078e000e */
[----:B------:R-:W-:Y:S01]  /*13f0*/  IMAD.WIDE.U32 R14, R27, 0x4, R14 ;  /* 0x000000041b0e7825 */ /* 0x000fe200078e000e */
[----:B------:R-:W4:Y:S05]  /*1400*/  LDG.E R26, desc[UR6][R16.64] ;  /* 0x00000006101a7981 */ /* 0x000f2a000c1e1900 */
[----:B------:R-:W5:Y:S01]  /*1410*/  LDG.E R15, desc[UR6][R14.64] ;  /* 0x000000060e0f7981 */ /* 0x000f62000c1e1900 */
[----:B------:R-:W-:Y:S01]  /*1420*/  I2FP.F32.S32 R10, R10 ;  /* 0x0000000a000a7245 */ /* 0x000fe20000201400 */
[----:B------:R-:W-:Y:S01]  /*1430*/  UIADD3 UR4, UPT, UPT, UR4, 0x8, URZ ;  /* 0x0000000804047890 */ /* 0x000fe2000fffe0ff */
[----:B--2---:R-:W-:Y:S01]  /*1440*/  IMAD R24, R24, R11, RZ ;  /* 0x0000000b18187224 */ /* 0x004fe200078e02ff */
[----:B------:R-:W-:-:S02]  /*1450*/  I2FP.F32.S32 R11, R22 ;  /* 0x00000016000b7245 */ /* 0x000fc40000201400 */
[----:B------:R-:W-:Y:S02]  /*1460*/  FADD R10, R23, R10 ;  /* 0x0000000a170a7221 */ /* 0x000fe40000000000 */
[----:B------:R-:W-:Y:S02]  /*1470*/  ISETP.NE.AND P3, PT, R6, UR4, PT ;  /* 0x0000000406007c0c */ /* 0x000fe4000bf65270 */
[----:B------:R-:W-:Y:S01]  /*1480*/  I2FP.F32.S32 R23, R24 ;  /* 0x0000001800177245 */ /* 0x000fe20000201400 */
[----:B------:R-:W-:Y:S01]  /*1490*/  FADD R10, R10, R11 ;  /* 0x0000000b0a0a7221 */ /* 0x000fe20000000000 */
[----:B---3--:R-:W-:-:S03]  /*14a0*/  IMAD R20, R21, R20, RZ ;  /* 0x0000001415147224 */ /* 0x008fc600078e02ff */
[----:B------:R-:W-:Y:S02]  /*14b0*/  FADD R10, R10, R23 ;  /* 0x000000170a0a7221 */ /* 0x000fe40000000000 */
[----:B------:R-:W-:-:S05]  /*14c0*/  I2FP.F32.S32 R11, R20 ;  /* 0x00000014000b7245 */ /* 0x000fca0000201400 */
[----:B------:R-:W-:Y:S01]  /*14d0*/  FADD R10, R10, R11 ;  /* 0x0000000b0a0a7221 */ /* 0x000fe20000000000 */
[----:B----4-:R-:W-:Y:S02]  /*14e0*/  IMAD R25, R25, R26, RZ ;  /* 0x0000001a19197224 */ /* 0x010fe400078e02ff */
[----:B-----5:R-:W-:-:S03]  /*14f0*/  IMAD R15, R18, R15, RZ ;  /* 0x0000000f120f7224 */ /* 0x020fc600078e02ff */
[----:B------:R-:W-:Y:S02]  /*1500*/  I2FP.F32.S32 R25, R25 ;  /* 0x0000001900197245 */ /* 0x000fe40000201400 */
[----:B------:R-:W-:-:S03]  /*1510*/  I2FP.F32.S32 R15, R15 ;  /* 0x0000000f000f7245 */ /* 0x000fc60000201400 */
[----:B------:R-:W-:-:S04]  /*1520*/  FADD R10, R10, R25 ;  /* 0x000000190a0a7221 */ /* 0x000fc80000000000 */
[----:B------:R-:W-:Y:S01]  /*1530*/  FADD R21, R10, R15 ;  /* 0x0000000f0a157221 */ /* 0x000fe20000000000 */
[----:B------:R-:W-:Y:S06]  /*1540*/  @P3 BRA `(.L_x_12) ;  /* 0xfffffff800cc3947 */ /* 0x000fec000383ffff */
[----:B------:R-:W-:-:S07]  /*1550*/  MOV R20, R6 ;  /* 0x0000000600147202 */ /* 0x000fce0000000f00 */
.L_x_11:
[----:B------:R-:W-:-:S13]  /*1560*/  ISETP.NE.AND P3, PT, R4, RZ, PT ;  /* 0x000000ff0400720c */ /* 0x000fda0003f65270 */
[----:B------:R-:W-:Y:S05]  /*1570*/  @!P3 BRA `(.L_x_10) ;  /* 0x000000040030b947 */ /* 0x000fea0003800000 */
[----:B------:R-:W-:Y:S01]  /*1580*/  ISETP.NE.AND P3, PT, R5, RZ, PT ;  /* 0x000000ff0500720c */ /* 0x000fe20003f65270 */
[----:B------:R-:W-:-:S12]  /*1590*/  @!P2 BRA `(.L_x_13) ;  /* 0x00000000009ca947 */ /* 0x000fd80003800000 */
[----:B------:R-:W0:Y:S01]  /*15a0*/  LDC.64 R14, c[0x0][0x380] ;  /* 0x0000e000ff0e7b82 */ /* 0x000e220000000a00 */
[-C--:B------:R-:W-:Y:S02]  /*15b0*/  IMAD R17, R0, R9.reuse, R20 ;  /* 0x0000000900117224 */ /* 0x080fe400078e0214 */
[-C--:B------:R-:W-:Y:S02]  /*15c0*/  IMAD R26, R20, R9.reuse, R8 ;  /* 0x00000009141a7224 */ /* 0x080fe400078e0208 */
[C---:B------:R-:W-:Y:S01]  /*15d0*/  VIADD R19, R17.reuse, 0x1 ;  /* 0x0000000111137836 */ /* 0x040fe20000000000 */
[C---:B------:R-:W-:Y:S02]  /*15e0*/  IADD3 R25, PT, PT, R17.reuse, 0x2, RZ ;  /* 0x0000000211197810 */ /* 0x040fe40007ffe0ff */
[----:B------:R-:W1:Y:S01]  /*15f0*/  LDC.64 R10, c[0x0][0x388] ;  /* 0x0000e200ff0a7b82 */ /* 0x000e620000000a00 */
[C---:B------:R-:W-:Y:S02]  /*1600*/  IADD3 R27, PT, PT, R17.reuse, 0x3, RZ ;  /* 0x00000003111b7810 */ /* 0x040fe40007ffe0ff */
[----:B------:R-:W-:Y:S01]  /*1610*/  IADD3 R24, PT, PT, R26, R9, RZ ;  /* 0x000000091a187210 */ /* 0x000fe20007ffe0ff */
[----:B0-----:R-:W-:-:S04]  /*1620*/  IMAD.WIDE.U32 R22, R17, 0x4, R14 ;  /* 0x0000000411167825 */ /* 0x001fc800078e000e */
[--C-:B------:R-:W-:Y:S02]  /*1630*/  IMAD.WIDE.U32 R18, R19, 0x4, R14.reuse ;  /* 0x0000000413127825 */ /* 0x100fe400078e000e */
[----:B------:R-:W2:Y:S02]  /*1640*/  LDG.E R22, desc[UR6][R22.64] ;  /* 0x0000000616167981 */ /* 0x000ea4000c1e1900 */
[----:B------:R-:W-:-:S04]  /*1650*/  IMAD.WIDE.U32 R16, R25, 0x4, R14 ;  /* 0x0000000419107825 */ /* 0x000fc800078e000e */
[----:B------:R-:W-:Y:S01]  /*1660*/  IMAD.WIDE.U32 R14, R27, 0x4, R14 ;  /* 0x000000041b0e7825 */ /* 0x000fe200078e000e */
[----:B------:R1:W3:Y:S04]  /*1670*/  LDG.E R25, desc[UR6][R16.64] ;  /* 0x0000000610197981 */ /* 0x0002e8000c1e1900 */
[----:B------:R0:W4:Y:S04]  /*1680*/  LDG.E R23, desc[UR6][R18.64] ;  /* 0x0000000612177981 */ /* 0x000128000c1e1900 */
[----:B------:R-:W5:Y:S01]  /*1690*/  LDG.E R14, desc[UR6][R14.64] ;  /* 0x000000060e0e7981 */ /* 0x000f62000c1e1900 */
[----:B-1----:R-:W-:-:S04]  /*16a0*/  IMAD.WIDE.U32 R16, R24, 0x4, R10 ;  /* 0x0000000418107825 */ /* 0x002fc800078e000a */
[--C-:B0-----:R-:W-:Y:S01]  /*16b0*/  IMAD.WIDE.U32 R18, R26, 0x4, R10.reuse ;  /* 0x000000041a127825 */ /* 0x101fe200078e000a */
[-C--:B------:R-:W-:Y:S02]  /*16c0*/  IADD3 R26, PT, PT, R24, R9.reuse, RZ ;  /* 0x00000009181a7210 */ /* 0x080fe40007ffe0ff */
[----:B------:R0:W4:Y:S02]  /*16d0*/  LDG.E R24, desc[UR6][R16.64] ;  /* 0x0000000610187981 */ /* 0x000124000c1e1900 */
[C---:B------:R-:W-:Y:S02]  /*16e0*/  IADD3 R29, PT, PT, R26.reuse, R9, RZ ;  /* 0x000000091a1d7210 */ /* 0x040fe40007ffe0ff */
[----:B------:R-:W2:Y:S01]  /*16f0*/  LDG.E R27, desc[UR6][R18.64] ;  /* 0x00000006121b7981 */ /* 0x000ea2000c1e1900 */
[----:B0-----:R-:W-:-:S04]  /*1700*/  IMAD.WIDE.U32 R16, R26, 0x4, R10 ;  /* 0x000000041a107825 */ /* 0x001fc800078e000a */
[----:B------:R-:W-:Y:S01]  /*1710*/  IMAD.WIDE.U32 R10, R29, 0x4, R10 ;  /* 0x000000041d0a7825 */ /* 0x000fe200078e000a */
[----:B------:R-:W3:Y:S05]  /*1720*/  LDG.E R26, desc[UR6][R16.64] ;  /* 0x00000006101a7981 */ /* 0x000eea000c1e1900 */
[----:B------:R-:W5:Y:S01]  /*1730*/  LDG.E R11, desc[UR6][R10.64] ;  /* 0x000000060a0b7981 */ /* 0x000f62000c1e1900 */
[----:B------:R-:W-:Y:S01]  /*1740*/  IADD3 R20, PT, PT, R20, 0x4, RZ ;  /* 0x0000000414147810 */ /* 0x000fe20007ffe0ff */
[----:B----4-:R-:W-:Y:S02]  /*1750*/  IMAD R23, R23, R24, RZ ;  /* 0x0000001817177224 */ /* 0x010fe400078e02ff */
[----:B--2---:R-:W-:-:S03]  /*1760*/  IMAD R22, R22, R27, RZ ;  /* 0x0000001b16167224 */ /* 0x004fc600078e02ff */
[----:B------:R-:W-:Y:S02]  /*1770*/  I2FP.F32.S32 R23, R23 ;  /* 0x0000001700177245 */ /* 0x000fe40000201400 */
[----:B------:R-:W-:Y:S01]  /*1780*/  I2FP.F32.S32 R22, R22 ;  /* 0x0000001600167245 */ /* 0x000fe20000201400 */
[----:B---3--:R-:W-:-:S04]  /*1790*/  IMAD R25, R25, R26, RZ ;  /* 0x0000001a19197224 */ /* 0x008fc800078e02ff */
[----:B------:R-:W-:Y:S01]  /*17a0*/  FADD R22, R21, R22 ;  /* 0x0000001615167221 */ /* 0x000fe20000000000 */
[----:B-----5:R-:W-:Y:S01]  /*17b0*/  IMAD R18, R14, R11, RZ ;  /* 0x0000000b0e127224 */ /* 0x020fe200078e02ff */
[----:B------:R-:W-:Y:S02]  /*17c0*/  I2FP.F32.S32 R25, R25 ;  /* 0x0000001900197245 */ /* 0x000fe40000201400 */
[----:B------:R-:W-:Y:S02]  /*17d0*/  FADD R22, R22, R23 ;  /* 0x0000001716167221 */ /* 0x000fe40000000000 */
[----:B------:R-:W-:Y:S02]  /*17e0*/  I2FP.F32.S32 R21, R18 ;  /* 0x0000001200157245 */ /* 0x000fe40000201400 */
[----:B------:R-:W-:-:S04]  /*17f0*/  FADD R22, R22, R25 ;  /* 0x0000001916167221 */ /* 0x000fc80000000000 */
[----:B------:R-:W-:-:S07]  /*1800*/  FADD R21, R22, R21 ;  /* 0x0000001516157221 */ /* 0x000fce0000000000 */
.L_x_13:
[----:B------:R-:W-:Y:S05]  /*1810*/  @!P3 BRA `(.L_x_10) ;  /* 0x000000000088b947 */ /* 0x000fea0003800000 */
[----:B------:R-:W0:Y:S01]  /*1820*/  LDC.64 R18, c[0x0][0x380] ;  /* 0x0000e000ff127b82 */ /* 0x000e220000000a00 */
[----:B------:R-:W-:Y:S02]  /*1830*/  ISETP.NE.AND P4, PT, R5, 0x1, PT ;  /* 0x000000010500780c */ /* 0x000fe40003f85270 */
[----:B------:R-:W-:-:S05]  /*1840*/  LOP3.LUT P3, RZ, R9, 0x1, RZ, 0xc0, !PT ;  /* 0x0000000109ff7812 */ /* 0x000fca000786c0ff */
[----:B------:R-:W1:Y:S06]  /*1850*/  LDC.64 R22, c[0x0][0x388] ;  /* 0x0000e200ff167b82 */ /* 0x000e6c0000000a00 */
[----:B------:R-:W-:Y:S02]  /*1860*/  @P4 IMAD R25, R0, R9, R20 ;  /* 0x0000000900194224 */ /* 0x000fe400078e0214 */
[----:B------:R-:W2:Y:S03]  /*1870*/  LDC.64 R14, c[0x0][0x380] ;  /* 0x0000e000ff0e7b82 */ /* 0x000ea60000000a00 */
[----:B------:R-:W-:-:S05]  /*1880*/  @P4 IADD3 R27, PT, PT, R25, 0x1, RZ ;  /* 0x00000001191b4810 */ /* 0x000fca0007ffe0ff */
[----:B------:R-:W3:Y:S01]  /*1890*/  LDC.64 R10, c[0x0][0x388] ;  /* 0x0000e200ff0a7b82 */ /* 0x000ee20000000a00 */
[----:B0-----:R-:W-:-:S04]  /*18a0*/  @P4 IMAD.WIDE.U32 R16, R25, 0x4, R18 ;  /* 0x0000000419104825 */ /* 0x001fc800078e0012 */
[C---:B------:R-:W-:Y:S01]  /*18b0*/  @P4 IMAD R25, R20.reuse, R9, R8 ;  /* 0x0000000914194224 */ /* 0x040fe200078e0208 */
[----:B------:R0:W4:Y:S01]  /*18c0*/  @P4 LDG.E R24, desc[UR6][R16.64] ;  /* 0x0000000610184981 */ /* 0x000122000c1e1900 */
[----:B------:R-:W-:Y:S01]  /*18d0*/  @P4 IADD3 R20, PT, PT, R20, 0x2, RZ ;  /* 0x0000000214144810 */ /* 0x000fe20007ffe0ff */
[----:B0-----:R-:W-:-:S04]  /*18e0*/  @P4 IMAD.WIDE.U32 R16, R27, 0x4, R18 ;  /* 0x000000041b104825 */ /* 0x001fc800078e0012 */
[C---:B-1----:R-:W-:Y:S01]  /*18f0*/  @P4 IMAD.WIDE.U32 R18, R25.reuse, 0x4, R22 ;  /* 0x0000000419124825 */ /* 0x042fe200078e0016 */
[----:B------:R-:W-:-:S03]  /*1900*/  @P4 IADD3 R25, PT, PT, R25, R9, RZ ;  /* 0x0000000919194210 */ /* 0x000fc60007ffe0ff */
[-C--:B------:R-:W-:Y:S02]  /*1910*/  @P3 IMAD R27, R20, R9.reuse, R8 ;  /* 0x00000009141b3224 */ /* 0x080fe400078e0208 */
[----:B------:R-:W-:Y:S01]  /*1920*/  @P4 IMAD.WIDE.U32 R22, R25, 0x4, R22 ;  /* 0x0000000419164825 */ /* 0x000fe200078e0016 */
[----:B------:R-:W4:Y:S03]  /*1930*/  @P4 LDG.E R19, desc[UR6][R18.64] ;  /* 0x0000000612134981 */ /* 0x000f26000c1e1900 */
[----:B------:R-:W-:Y:S02]  /*1940*/  @P3 IMAD R25, R0, R9, R20 ;  /* 0x0000000900193224 */ /* 0x000fe400078e0214 */
[----:B---3--:R-:W-:Y:S01]  /*1950*/  @P3 IMAD.WIDE.U32 R10, R27, 0x4, R10 ;  /* 0x000000041b0a3825 */ /* 0x008fe200078e000a */
[----:B------:R-:W3:Y:S03]  /*1960*/  @P4 LDG.E R20, desc[UR6][R16.64] ;  /* 0x0000000610144981 */ /* 0x000ee6000c1e1900 */
[----:B--2---:R-:W-:Y:S01]  /*1970*/  @P3 IMAD.WIDE.U32 R14, R25, 0x4, R14 ;  /* 0x00000004190e3825 */ /* 0x004fe200078e000e */
[----:B------:R-:W3:Y:S04]  /*1980*/  @P4 LDG.E R23, desc[UR6][R22.64] ;  /* 0x0000000616174981 */ /* 0x000ee8000c1e1900 */
[----:B------:R-:W2:Y:S04]  /*1990*/  @P3 LDG.E R11, desc[UR6][R10.64] ;  /* 0x000000060a0b3981 */ /* 0x000ea8000c1e1900 */
[----:B------:R-:W2:Y:S01]  /*19a0*/  @P3 LDG.E R14, desc[UR6][R14.64] ;  /* 0x000000060e0e3981 */ /* 0x000ea2000c1e1900 */
[----:B----4-:R-:W-:-:S05]  /*19b0*/  @P4 IMAD R24, R24, R19, RZ ;  /* 0x0000001318184224 */ /* 0x010fca00078e02ff */
[----:B------:R-:W-:Y:S01]  /*19c0*/  @P4 I2FP.F32.S32 R24, R24 ;  /* 0x0000001800184245 */ /* 0x000fe20000201400 */
[----:B---3--:R-:W-:-:S04]  /*19d0*/  @P4 IMAD R20, R20, R23, RZ ;  /* 0x0000001714144224 */ /* 0x008fc800078e02ff */
[----:B------:R-:W-:Y:S01]  /*19e0*/  @P4 FADD R24, R21, R24 ;  /* 0x0000001815184221 */ /* 0x000fe20000000000 */
[----:B------:R-:W-:Y:S01]  /*19f0*/  @P4 I2FP.F32.S32 R19, R20 ;  /* 0x0000001400134245 */ /* 0x000fe20000201400 */
[----:B--2---:R-:W-:-:S04]  /*1a00*/  @P3 IMAD R18, R14, R11, RZ ;  /* 0x0000000b0e123224 */ /* 0x004fc800078e02ff */
[----:B------:R-:W-:Y:S01]  /*1a10*/  @P4 FADD R21, R24, R19 ;  /* 0x0000001318154221 */ /* 0x000fe20000000000 */
[----:B------:R-:W-:-:S05]  /*1a20*/  @P3 I2FP.F32.S32 R18, R18 ;  /* 0x0000001200123245 */ /* 0x000fca0000201400 */
[----:B------:R-:W-:-:S07]  /*1a30*/  @P3 FADD R21, R21, R18 ;  /* 0x0000001215153221 */ /* 0x000fce0000000000 */
.L_x_10:
[----:B------:R-:W-:Y:S05]  /*1a40*/  BSYNC.RECONVERGENT B1 ;  /* 0x0000000000017941 */ /* 0x000fea0003800200 */
.L_x_9:
[----:B------:R-:W0:Y:S01]  /*1a50*/  LDC.64 R14, c[0x0][0x388] ;  /* 0x0000e200ff0e7b82 */ /* 0x000e220000000a00 */
[----:B------:R-:W-:-:S07]  /*1a60*/  IMAD R9, R0, R9, R8 ;  /* 0x0000000900097224 */ /* 0x000fce00078e0208 */
[----:B------:R-:W1:Y:S01]  /*1a70*/  LDC.64 R10, c[0x0][0x390] ;  /* 0x0000e400ff0a7b82 */ /* 0x000e620000000a00 */
[----:B0-----:R-:W-:-:S06]  /*1a80*/  IMAD.WIDE.U32 R14, R9, 0x4, R14 ;  /* 0x00000004090e7825 */ /* 0x001fcc00078e000e */
[----:B------:R-:W2:Y:S01]  /*1a90*/  LDG.E R15, desc[UR6][R14.64] ;  /* 0x000000060e0f7981 */ /* 0x000ea2000c1e1900 */
[----:B-1----:R-:W-:-:S05]  /*1aa0*/  IMAD.WIDE.U32 R10, R9, 0x4, R10 ;  /* 0x00000004090a7825 */ /* 0x002fca00078e000a */
[----:B--2---:R0:W-:Y:S04]  /*1ab0*/  STG.E desc[UR6][R10.64], R15 ;  /* 0x0000000f0a007986 */ /* 0x0041e8000c101906 */
[----:B------:R-:W2:Y:S01]  /*1ac0*/  LDG.E R16, desc[UR6][R12.64] ;  /* 0x000000060c107981 */ /* 0x000ea2000c1e1900 */
[----:B------:R-:W-:-:S04]  /*1ad0*/  IADD3 R8, PT, PT, R8, 0x1, RZ ;  /* 0x0000000108087810 */ /* 0x000fc80007ffe0ff */
[----:B------:R-:W-:Y:S02]  /*1ae0*/  ISETP.GT.U32.AND P3, PT, R8, R7, PT ;  /* 0x000000070800720c */ /* 0x000fe40003f64070 */
[----:B--2---:R-:W-:-:S04]  /*1af0*/  IADD3 R16, PT, PT, R15, R16, RZ ;  /* 0x000000100f107210 */ /* 0x004fc80007ffe0ff */
[----:B------:R-:W-:-:S05]  /*1b00*/  I2FP.F32.S32 R16, R16 ;  /* 0x0000001000107245 */ /* 0x000fca0000201400 */
[----:B------:R-:W-:-:S04]  /*1b10*/  FADD R16, R16, R21 ;  /* 0x0000001510107221 */ /* 0x000fc80000000000 */
[----:B------:R-:W1:Y:S02]  /*1b20*/  F2I.TRUNC.NTZ R9, R16 ;  /* 0x0000001000097305 */ /* 0x000e64000020f100 */
[----:B-1----:R0:W-:Y:S01]  /*1b30*/  STG.E desc[UR6][R10.64], R9 ;  /* 0x000000090a007986 */ /* 0x0021e2000c101906 */
[----:B------:R-:W-:Y:S05]  /*1b40*/  @!P3 BRA `(.L_x_14) ;  /* 0xfffffff40028b947 */ /* 0x000fea000383ffff */
.L_x_8:
[----:B------:R-:W-:Y:S05]  /*1b50*/  BSYNC.RECONVERGENT B0 ;  /* 0x0000000000007941 */ /* 0x000fea0003800200 */
.L_x_7:
[----:B------:R-:W-:-:S04]  /*1b60*/  IADD3 R0, PT, PT, R0, 0x1, RZ ;  /* 0x0000000100007810 */ /* 0x000fc80007ffe0ff */
[----:B------:R-:W-:-:S13]  /*1b70*/  ISETP.GT.U32.AND P0, PT, R0, R3, PT ;  /* 0x000000030000720c */ /* 0x000fda0003f04070 */
[----:B------:R-:W-:Y:S05]  /*1b80*/  @P0 EXIT ;  /* 0x000000000000094d */ /* 0x000fea0003800000 */
[----:B------:R-:W-:Y:S05]  /*1b90*/  BRA `(.L_x_15) ;  /* 0xfffffff000ec7947 */ /* 0x000fea000383ffff */
.L_x_6:
[----:B------:R-:W-:-:S13]  /*1ba0*/  ISETP.GE.U32.AND P0, PT, R0, R6, PT ;  /* 0x000000060000720c */ /* 0x000fda0003f06070 */
[----:B------:R-:W-:Y:S05]  /*1bb0*/  @P0 EXIT ;  /* 0x000000000000094d */ /* 0x000fea0003800000 */
[----:B------:R-:W-:-:S13]  /*1bc0*/  ISETP.GE.AND P0, PT, R6, 0x1, PT ;  /* 0x000000010600780c */ /* 0x000fda0003f06270 */
[----:B------:R-:W-:Y:S05]  /*1bd0*/  @!P0 BRA `(.L_x_16) ;  /* 0x0000000c00488947 */ /* 0x000fea0003800000 */
[C---:B------:R-:W-:Y:S02]  /*1be0*/  LOP3.LUT R3, R6.reuse, 0x7ffffff8, RZ, 0xc0, !PT ;  /* 0x7ffffff806037812 */ /* 0x040fe400078ec0ff */
[C---:B------:R-:W-:Y:S02]  /*1bf0*/  LOP3.LUT R4, R6.reuse, 0x7, RZ, 0xc0, !PT ;  /* 0x0000000706047812 */ /* 0x040fe400078ec0ff */
[----:B------:R-:W-:Y:S02]  /*1c00*/  LOP3.LUT R5, R6, 0x3, RZ, 0xc0, !PT ;  /* 0x0000000306057812 */ /* 0x000fe400078ec0ff */
[----:B------:R-:W-:-:S07]  /*1c10*/  IADD3 R6, PT, PT, -R3, RZ, RZ ;  /* 0x000000ff03067210 */ /* 0x000fce0007ffe1ff */
.L_x_24:
[----:B0-----:R-:W0:Y:S01]  /*1c20*/  LDCU UR4, c[0x0][0x398] ;  /* 0x00007300ff0477ac */ /* 0x001e220008000800 */
[----:B------:R-:W-:Y:S01]  /*1c30*/  BSSY.RECONVERGENT B0, `(.L_x_17) ;  /* 0x00000c8000007945 */ /* 0x000fe20003800200 */
[----:B0-----:R-:W-:-:S04]  /*1c40*/  MOV R7, UR4 ;  /* 0x0000000400077c02 */ /* 0x001fc80008000f00 */
[----:B------:R-:W-:-:S13]  /*1c50*/  ISETP.GE.U32.AND P0, PT, R2, R7, PT ;  /* 0x000000070200720c */ /* 0x000fda0003f06070 */
[----:B------:R-:W-:Y:S05]  /*1c60*/  @P0 BRA `(.L_x_18) ;  /* 0x0000000c00100947 */ /* 0x000fea0003800000 */
[----:B------:R-:W-:-:S07]  /*1c70*/  MOV R8, R2 ;  /* 0x0000000200087202 */ /* 0x000fce0000000f00 */
.L_x_23:
[----:B0-----:R-:W0:Y:S01]  /*1c80*/  LDCU UR4, c[0x0][0x398] ;  /* 0x00007300ff0477ac */ /* 0x001e220008000800 */
[----:B------:R-:W-:Y:S02]  /*1c90*/  HFMA2 R23, -RZ, RZ, 0, 0 ;  /* 0x00000000ff177431 */ /* 0x000fe400000001ff */
[----:B0-----:R-:W-:-:S05]  /*1ca0*/  IMAD.U32 R7, RZ, RZ, UR4 ;  /* 0x00000004ff077e24 */ /* 0x001fca000f8e00ff */
[----:B------:R-:W-:-:S04]  /*1cb0*/  IADD3 R9, PT, PT, R7, -0x1, RZ ;  /* 0xffffffff07097810 */ /* 0x000fc80007ffe0ff */
[----:B------:R-:W-:Y:S02]  /*1cc0*/  ISETP.GE.U32.AND P0, PT, R9, 0x7, PT ;  /* 0x000000070900780c */ /* 0x000fe40003f06070 */
[----:B------:R-:W-:-:S11]  /*1cd0*/  MOV R9, RZ ;  /* 0x000000ff00097202 */ /* 0x000fd60000000f00 */
[----:B------:R-:W-:Y:S05]  /*1ce0*/  @!P0 BRA `(.L_x_19) ;  /* 0x0000000400648947 */ /* 0x000fea0003800000 */
[-C--:B------:R-:W-:Y:S01]  /*1cf0*/  IMAD R24, R0, R7.reuse, 0x3 ;  /* 0x0000000300187424 */ /* 0x080fe200078e0207 */
[----:B------:R-:W-:Y:S01]  /*1d00*/  IADD3 R9, PT, PT, R8, R7, RZ ;  /* 0x0000000708097210 */ /* 0x000fe20007ffe0ff */
[C-C-:B------:R-:W-:Y:S01]  /*1d10*/  IMAD R11, R7.reuse, 0x3, R8.reuse ;  /* 0x00000003070b7824 */ /* 0x140fe200078e0208 */
[CC--:B------:R-:W-:Y:S01]  /*1d20*/  LEA R10, R7.reuse, R8.reuse, 0x1 ;  /* 0x00000008070a7211 */ /* 0x0c0fe200078e08ff */
[C-C-:B------:R-:W-:Y:S01]  /*1d30*/  IMAD R19, R7.reuse, 0x5, R8.reuse ;  /* 0x0000000507137824 */ /* 0x140fe200078e0208 */
[CC--:B------:R-:W-:Y:S01]  /*1d40*/  LEA R18, R7.reuse, R8.reuse, 0x2 ;  /* 0x0000000807127211 */ /* 0x0c0fe200078e10ff */
[C-C-:B------:R-:W-:Y:S01]  /*1d50*/  IMAD R20, R7.reuse, 0x6, R8.reuse ;  /* 0x0000000607147824 */ /* 0x140fe200078e0208 */
[----:B------:R-:W-:Y:S01]  /*1d60*/  MOV R23, RZ ;  /* 0x000000ff00177202 */ /* 0x000fe20000000f00 */
[----:B------:R-:W-:Y:S01]  /*1d70*/  IMAD R21, R7, 0x7, R8 ;  /* 0x0000000707157824 */ /* 0x000fe200078e0208 */
[----:B------:R-:W-:Y:S02]  /*1d80*/  MOV R22, R8 ;  /* 0x0000000800167202 */ /* 0x000fe40000000f00 */
[----:B------:R-:W-:-:S07]  /*1d90*/  MOV R25, R6 ;  /* 0x0000000600197202 */ /* 0x000fce0000000f00 */
.L_x_20:
[----:B------:R-:W0:Y:S01]  /*1da0*/  LDC.64 R12, c[0x0][0x380] ;  /* 0x0000e000ff0c7b82 */ /* 0x000e220000000a00 */
[----:B------:R-:W-:-:S07]  /*1db0*/  IADD3 R17, PT, PT, R24, -0x3, RZ ;  /* 0xfffffffd18117810 */ /* 0x000fce0007ffe0ff */
[----:B------:R-:W1:Y:S01]  /*1dc0*/  LDC.64 R14, c[0x0][0x388] ;  /* 0x0000e200ff0e7b82 */ /* 0x000e620000000a00 */
[----:B0-----:R-:W-:-:S05]  /*1dd0*/  IMAD.WIDE.U32 R16, R17, 0x4, R12 ;  /* 0x0000000411107825 */ /* 0x001fca00078e000c */
[----:B------:R1:W2:Y:S02]  /*1de0*/  LDG.E R26, desc[UR6][R16.64] ;  /* 0x00000006101a7981 */ /* 0x0002a4000c1e1900 */
[----:B-1----:R-:W-:-:S05]  /*1df0*/  IMAD.WIDE.U32 R16, R22, 0x4, R14 ;  /* 0x0000000416107825 */ /* 0x002fca00078e000e */
[----:B------:R-:W2:Y:S02]  /*1e00*/  LDG.E R27, desc[UR6][R16.64] ;  /* 0x00000006101b7981 */ /* 0x000ea4000c1e1900 */
[----:B--2---:R-:W-:Y:S01]  /*1e10*/  IMAD R26, R26, R27, RZ ;  /* 0x0000001b1a1a7224 */ /* 0x004fe200078e02ff */
[----:B------:R-:W-:-:S04]  /*1e20*/  IADD3 R27, PT, PT, R24, -0x2, RZ ;  /* 0xfffffffe181b7810 */ /* 0x000fc80007ffe0ff */
[----:B------:R-:W-:Y:S01]  /*1e30*/  I2FP.F32.S32 R26, R26 ;  /* 0x0000001a001a7245 */ /* 0x000fe20000201400 */
[----:B------:R-:W-:-:S04]  /*1e40*/  IMAD.WIDE.U32 R16, R27, 0x4, R12 ;  /* 0x000000041b107825 */ /* 0x000fc800078e000c */
[----:B------:R-:W-:Y:S02]  /*1e50*/  FADD R23, R26, R23 ;  /* 0x000000171a177221 */ /* 0x000fe40000000000 */
[----:B------:R0:W2:Y:S02]  /*1e60*/  LDG.E R26, desc[UR6][R16.64] ;  /* 0x00000006101a7981 */ /* 0x0000a4000c1e1900 */
[----:B0-----:R-:W-:-:S05]  /*1e70*/  IMAD.WIDE.U32 R16, R9, 0x4, R14 ;  /* 0x0000000409107825 */ /* 0x001fca00078e000e */
        /* <DEDUP_REMOVED lines=8> */
[----:B------:R0:W2:Y:S02]  /*1f00*/  LDG.E R27, desc[UR6][R16.64] ;  /* 0x00000006101b7981 */ /* 0x0000a4000c1e1900 */
[----:B0-----:R-:W-:-:S04]  /*1f10*/  IMAD.WIDE.U32 R16, R24, 0x4, R12 ;  /* 0x0000000418107825 */ /* 0x001fc800078e000c */
[----:B--2---:R-:W-:-:S05]  /*1f20*/  IMAD R26, R26, R27, RZ ;  /* 0x0000001b1a1a7224 */ /* 0x004fca00078e02ff */
[----:B------:R-:W-:-:S05]  /*1f30*/  I2FP.F32.S32 R26, R26 ;  /* 0x0000001a001a7245 */ /* 0x000fca0000201400 */
[----:B------:R-:W-:Y:S02]  /*1f40*/  FADD R23, R23, R26 ;  /* 0x0000001a17177221 */ /* 0x000fe40000000000 */
[----:B------:R0:W2:Y:S02]  /*1f50*/  LDG.E R26, desc[UR6][R16.64] ;  /* 0x00000006101a7981 */ /* 0x0000a4000c1e1900 */
[----:B0-----:R-:W-:-:S05]  /*1f60*/  IMAD.WIDE.U32 R16, R11, 0x4, R14 ;  /* 0x000000040b107825 */ /* 0x001fca00078e000e */
[----:B------:R-:W2:Y:S02]  /*1f70*/  LDG.E R27, desc[UR6][R16.64] ;  /* 0x00000006101b7981 */ /* 0x000ea4000c1e1900 */
[----:B--2---:R-:W-:Y:S01]  /*1f80*/  IMAD R26, R26, R27, RZ ;  /* 0x0000001b1a1a7224 */ /* 0x004fe200078e02ff */
[----:B------:R-:W-:-:S04]  /*1f90*/  IADD3 R27, PT, PT, R24, 0x1, RZ ;  /* 0x00000001181b7810 */ /* 0x000fc80007ffe0ff */
[----:B------:R-:W-:Y:S01]  /*1fa0*/  I2FP.F32.S32 R26, R26 ;  /* 0x0000001a001a7245 */ /* 0x000fe20000201400 */
[----:B------:R-:W-:-:S04]  /*1fb0*/  IMAD.WIDE.U32 R16, R27, 0x4, R12 ;  /* 0x000000041b107825 */ /* 0x000fc800078e000c */
[----:B------:R-:W-:Y:S02]  /*1fc0*/  FADD R23, R23, R26 ;  /* 0x0000001a17177221 */ /* 0x000fe40000000000 */
[----:B------:R0:W2:Y:S02]  /*1fd0*/  LDG.E R26, desc[UR6][R16.64] ;  /* 0x00000006101a7981 */ /* 0x0000a4000c1e1900 */
[----:B0-----:R-:W-:-:S05]  /*1fe0*/  IMAD.WIDE.U32 R16, R18, 0x4, R14 ;  /* 0x0000000412107825 */ /* 0x001fca00078e000e */
[----:B------:R-:W2:Y:S02]  /*1ff0*/  LDG.E R27, desc[UR6][R16.64] ;  /* 0x00000006101b7981 */ /* 0x000ea4000c1e1900 */
[----:B--2---:R-:W-:Y:S01]  /*2000*/  IMAD R26, R26, R27, RZ ;  /* 0x0000001b1a1a7224 */ /* 0x004fe200078e02ff */
[----:B------:R-:W-:-:S04]  /*2010*/  IADD3 R27, PT, PT, R24, 0x2, RZ ;  /* 0x00000002181b7810 */ /* 0x000fc80007ffe0ff */
[----:B------:R-:W-:Y:S01]  /*2020*/  I2FP.F32.S32 R26, R26 ;  /* 0x0000001a001a7245 */ /* 0x000fe20000201400 */
[----:B------:R-:W-:Y:S01]  /*2030*/  IMAD.WIDE.U32 R16, R27, 0x4, R12 ;  /* 0x000000041b107825 */ /* 0x000fe200078e000c */
[----:B------:R-:W-:-:S03]  /*2040*/  IADD3 R27, PT, PT, R24, 0x3, RZ ;  /* 0x00000003181b7810 */ /* 0x000fc60007ffe0ff */
[----:B------:R-:W-:Y:S02]  /*2050*/  FADD R26, R23, R26 ;  /* 0x0000001a171a7221 */ /* 0x000fe40000000000 */
[----:B------:R0:W2:Y:S02]  /*2060*/  LDG.E R23, desc[UR6][R16.64] ;  /* 0x0000000610177981 */ /* 0x0000a4000c1e1900 */
[----:B0-----:R-:W-:-:S05]  /*2070*/  IMAD.WIDE.U32 R16, R19, 0x4, R14 ;  /* 0x0000000413107825 */ /* 0x001fca00078e000e */
[----:B------:R0:W2:Y:S02]  /*2080*/  LDG.E R28, desc[UR6][R16.64] ;  /* 0x00000006101c7981 */ /* 0x0000a4000c1e1900 */
[----:B0-----:R-:W-:-:S04]  /*2090*/  IMAD.WIDE.U32 R16, R27, 0x4, R12 ;  /* 0x000000041b107825 */ /* 0x001fc800078e000c */
[----:B------:R-:W-:Y:S02]  /*20a0*/  VIADD R27, R24, 0x4 ;  /* 0x00000004181b7836 */ /* 0x000fe40000000000 */
[----:B------:R-:W3:Y:S02]  /*20b0*/  LDG.E R16, desc[UR6][R16.64] ;  /* 0x0000000610107981 */ /* 0x000ee4000c1e1900 */
[----:B------:R-:W-:-:S05]  /*20c0*/  IMAD.WIDE.U32 R12, R27, 0x4, R12 ;  /* 0x000000041b0c7825 */ /* 0x000fca00078e000c */
[----:B------:R0:W4:Y:S02]  /*20d0*/  LDG.E R27, desc[UR6][R12.64] ;  /* 0x000000060c1b7981 */ /* 0x000124000c1e1900 */
[----:B0-----:R-:W-:-:S04]  /*20e0*/  IMAD.WIDE.U32 R12, R20, 0x4, R14 ;  /* 0x00000004140c7825 */ /* 0x001fc800078e000e */
[----:B------:R-:W-:Y:S01]  /*20f0*/  IMAD.WIDE.U32 R14, R21, 0x4, R14 ;  /* 0x00000004150e7825 */ /* 0x000fe200078e000e */
[----:B------:R-:W3:Y:S05]  /*2100*/  LDG.E R29, desc[UR6][R12.64] ;  /* 0x000000060c1d7981 */ /* 0x000eea000c1e1900 */
[----:B------:R-:W4:Y:S01]  /*2110*/  LDG.E R14, desc[UR6][R14.64] ;  /* 0x000000060e0e7981 */ /* 0x000f22000c1e1900 */
[----:B------:R-:W-:-:S04]  /*2120*/  IADD3 R25, PT, PT, R25, 0x8, RZ ;  /* 0x0000000819197810 */ /* 0x000fc80007ffe0ff */
[----:B------:R-:W-:Y:S02]  /*2130*/  ISETP.NE.AND P0, PT, R25, RZ, PT ;  /* 0x000000ff1900720c */ /* 0x000fe40003f05270 */
[----:B------:R-:W-:Y:S02]  /*2140*/  IADD3 R24, PT, PT, R24, 0x8, RZ ;  /* 0x0000000818187810 */ /* 0x000fe40007ffe0ff */
[C---:B------:R-:W-:Y:S02]  /*2150*/  LEA R9, R7.reuse, R9, 0x3 ;  /* 0x0000000907097211 */ /* 0x040fe400078e18ff */
[C---:B------:R-:W-:Y:S02]  /*2160*/  LEA R10, R7.reuse, R10, 0x3 ;  /* 0x0000000a070a7211 */ /* 0x040fe400078e18ff */
[C---:B------:R-:W-:Y:S02]  /*2170*/  LEA R11, R7.reuse, R11, 0x3 ;  /* 0x0000000b070b7211 */ /* 0x040fe400078e18ff */
[----:B------:R-:W-:-:S02]  /*2180*/  LEA R18, R7, R18, 0x3 ;  /* 0x0000001207127211 */ /* 0x000fc400078e18ff */
[C---:B------:R-:W-:Y:S02]  /*2190*/  LEA R19, R7.reuse, R19, 0x3 ;  /* 0x0000001307137211 */ /* 0x040fe400078e18ff */
[C---:B------:R-:W-:Y:S02]  /*21a0*/  LEA R20, R7.reuse, R20, 0x3 ;  /* 0x0000001407147211 */ /* 0x040fe400078e18ff */
[C---:B------:R-:W-:Y:S02]  /*21b0*/  LEA R21, R7.reuse, R21, 0x3 ;  /* 0x0000001507157211 */ /* 0x040fe400078e18ff */
[----:B------:R-:W-:Y:S01]  /*21c0*/  LEA R22, R7, R22, 0x3 ;  /* 0x0000001607167211 */ /* 0x000fe200078e18ff */
[----:B--2---:R-:W-:-:S05]  /*21d0*/  IMAD R23, R23, R28, RZ ;  /* 0x0000001c17177224 */ /* 0x004fca00078e02ff */
[----:B------:R-:W-:-:S05]  /*21e0*/  I2FP.F32.S32 R23, R23 ;  /* 0x0000001700177245 */ /* 0x000fca0000201400 */
[----:B------:R-:W-:Y:S01]  /*21f0*/  FADD R23, R26, R23 ;  /* 0x000000171a177221 */ /* 0x000fe20000000000 */
[----:B---3--:R-:W-:Y:S02]  /*2200*/  IMAD R29, R16, R29, RZ ;  /* 0x0000001d101d7224 */ /* 0x008fe400078e02ff */
[----:B----4-:R-:W-:-:S03]  /*2210*/  IMAD R27, R27, R14, RZ ;  /* 0x0000000e1b1b7224 */ /* 0x010fc600078e02ff */
[----:B------:R-:W-:Y:S02]  /*2220*/  I2FP.F32.S32 R16, R29 ;  /* 0x0000001d00107245 */ /* 0x000fe40000201400 */
[----:B------:R-:W-:-:S03]  /*2230*/  I2FP.F32.S32 R26, R27 ;  /* 0x0000001b001a7245 */ /* 0x000fc60000201400 */
[----:B------:R-:W-:-:S04]  /*2240*/  FADD R23, R23, R16 ;  /* 0x0000001017177221 */ /* 0x000fc80000000000 */
[----:B------:R-:W-:Y:S01]  /*2250*/  FADD R23, R23, R26 ;  /* 0x0000001a17177221 */ /* 0x000fe20000000000 */
[----:B------:R-:W-:Y:S06]  /*2260*/  @P0 BRA `(.L_x_20) ;  /* 0xfffffff800cc0947 */ /* 0x000fec000383ffff */
[----:B------:R-:W-:-:S07]  /*2270*/  MOV R9, R3 ;  /* 0x0000000300097202 */ /* 0x000fce0000000f00 */
.L_x_19:
[----:B------:R-:W-:-:S13]  /*2280*/  ISETP.NE.AND P0, PT, R4, RZ, PT ;  /* 0x000000ff0400720c */ /* 0x000fda0003f05270 */
[----:B------:R-:W-:Y:S05]  /*2290*/  @!P0 BRA `(.L_x_21) ;  /* 0x0000000400388947 */ /* 0x000fea0003800000 */
[----:B------:R-:W-:Y:S02]  /*22a0*/  IADD3 R10, PT, PT, R4, -0x1, RZ ;  /* 0xffffffff040a7810 */ /* 0x000fe40007ffe0ff */
[----:B------:R-:W-:Y:S02]  /*22b0*/  ISETP.NE.AND P1, PT, R5, RZ, PT ;  /* 0x000000ff0500720c */ /* 0x000fe40003f25270 */
[----:B------:R-:W-:-:S13]  /*22c0*/  ISETP.GE.U32.AND P0, PT, R10, 0x3, PT ;  /* 0x000000030a00780c */ /* 0x000fda0003f06070 */
[----:B------:R-:W-:Y:S05]  /*22d0*/  @!P0 BRA `(.L_x_22) ;  /* 0x00000000009c8947 */ /* 0x000fea0003800000 */
[----:B------:R-:W0:Y:S01]  /*22e0*/  LDC.64 R10, c[0x0][0x380] ;  /* 0x0000e000ff0a7b82 */ /* 0x000e220000000a00 */
[-C--:B------:R-:W-:Y:S02]  /*22f0*/  IMAD R27, R0, R7.reuse, R9 ;  /* 0x00000007001b7224 */ /* 0x080fe400078e0209 */
[----:B------:R-:W-:-:S03]  /*2300*/  IMAD R21, R9, R7, R8 ;  /* 0x0000000709157224 */ /* 0x000fc600078e0208 */
[----:B------:R-:W-:Y:S02]  /*2310*/  IADD3 R15, PT, PT, R27, 0x1, RZ ;  /* 0x000000011b0f7810 */ /* 0x000fe40007ffe0ff */
[----:B------:R-:W1:Y:S01]  /*2320*/  LDC.64 R12, c[0x0][0x388] ;  /* 0x0000e200ff0c7b82 */ /* 0x000e620000000a00 */
[----:B------:R-:W-:Y:S02]  /*2330*/  IADD3 R22, PT, PT, R21, R7, RZ ;  /* 0x0000000715167210 */ /* 0x000fe40007ffe0ff */
[----:B------:R-:W-:-:S03]  /*2340*/  IADD3 R29, PT, PT, R27, 0x2, RZ ;  /* 0x000000021b1d7810 */ /* 0x000fc60007ffe0ff */
[----:B------:R-:W-:Y:S02]  /*2350*/  IMAD.IADD R24, R22, 0x1, R7 ;  /* 0x0000000116187824 */ /* 0x000fe400078e0207 */
[----:B0-----:R-:W-:-:S04]  /*2360*/  IMAD.WIDE.U32 R18, R27, 0x4, R10 ;  /* 0x000000041b127825 */ /* 0x001fc800078e000a */
[----:B------:R-:W-:Y:S01]  /*2370*/  IMAD.WIDE.U32 R14, R15, 0x4, R10 ;  /* 0x000000040f0e7825 */ /* 0x000fe200078e000a */
[----:B------:R0:W2:Y:S03]  /*2380*/  LDG.E R20, desc[UR6][R18.64] ;  /* 0x0000000612147981 */ /* 0x0000a6000c1e1900 */
[--C-:B-1----:R-:W-:Y:S02]  /*2390*/  IMAD.WIDE.U32 R16, R21, 0x4, R12.reuse ;  /* 0x0000000415107825 */ /* 0x102fe400078e000c */
[----:B------:R1:W3:Y:S04]  /*23a0*/  LDG.E R21, desc[UR6][R14.64] ;  /* 0x000000060e157981 */ /* 0x0002e8000c1e1900 */
[----:B------:R4:W2:Y:S01]  /*23b0*/  LDG.E R25, desc[UR6][R16.64] ;  /* 0x0000000610197981 */ /* 0x0008a2000c1e1900 */
[----:B0-----:R-:W-:Y:S01]  /*23c0*/  IMAD.WIDE.U32 R18, R22, 0x4, R12 ;  /* 0x0000000416127825 */ /* 0x001fe200078e000c */
[----:B------:R-:W-:-:S02]  /*23d0*/  IADD3 R22, PT, PT, R27, 0x3, RZ ;  /* 0x000000031b167810 */ /* 0x000fc40007ffe0ff */
[C---:B------:R-:W-:Y:S01]  /*23e0*/  IADD3 R27, PT, PT, R24.reuse, R7, RZ ;  /* 0x00000007181b7210 */ /* 0x040fe20007ffe0ff */
[----:B-1----:R-:W-:Y:S02]  /*23f0*/  IMAD.WIDE.U32 R14, R29, 0x4, R10 ;  /* 0x000000041d0e7825 */ /* 0x002fe400078e000a */
[----:B------:R-:W3:Y:S02]  /*2400*/  LDG.E R18, desc[UR6][R18.64] ;  /* 0x0000000612127981 */ /* 0x000ee4000c1e1900 */
[----:B----4-:R-:W-:Y:S02]  /*2410*/  IMAD.WIDE.U32 R16, R24, 0x4, R12 ;  /* 0x0000000418107825 */ /* 0x010fe400078e000c */
[----:B------:R-:W4:Y:S02]  /*2420*/  LDG.E R14, desc[UR6][R14.64] ;  /* 0x000000060e0e7981 */ /* 0x000f24000c1e1900 */
[----:B------:R-:W-:Y:S02]  /*2430*/  IMAD.WIDE.U32 R10, R22, 0x4, R10 ;  /* 0x00000004160a7825 */ /* 0x000fe400078e000a */
[----:B------:R-:W4:Y:S02]  /*2440*/  LDG.E R17, desc[UR6][R16.64] ;  /* 0x0000000610117981 */ /* 0x000f24000c1e1900 */
[----:B------:R-:W-:-:S02]  /*2450*/  IMAD.WIDE.U32 R12, R27, 0x4, R12 ;  /* 0x000000041b0c7825 */ /* 0x000fc400078e000c */
        /* <DEDUP_REMOVED lines=15> */
.L_x_22:
[----:B------:R-:W-:Y:S05]  /*2550*/  @!P1 BRA `(.L_x_21) ;  /* 0x0000000000889947 */ /* 0x000fea0003800000 */
[----:B------:R-:W0:Y:S01]  /*2560*/  LDC.64 R18, c[0x0][0x380] ;  /* 0x0000e000ff127b82 */ /* 0x000e220000000a00 */
[----:B------:R-:W-:Y:S02]  /*2570*/  ISETP.NE.AND P0, PT, R5, 0x1, PT ;  /* 0x000000010500780c */ /* 0x000fe40003f05270 */
[----:B------:R-:W-:-:S05]  /*2580*/  LOP3.LUT P1, RZ, R7, 0x1, RZ, 0xc0, !PT ;  /* 0x0000000107ff7812 */ /* 0x000fca000782c0ff */
[----:B------:R-:W1:Y:S06]  /*2590*/  LDC.64 R16, c[0x0][0x388] ;  /* 0x0000e200ff107b82 */ /* 0x000e6c0000000a00 */
[-C--:B------:R-:W-:Y:S02]  /*25a0*/  @P0 IMAD R21, R0, R7.reuse, R9 ;  /* 0x0000000700150224 */ /* 0x080fe400078e0209 */
[----:B------:R-:W2:Y:S01]  /*25b0*/  LDC.64 R12, c[0x0][0x380] ;  /* 0x0000e000ff0c7b82 */ /* 0x000ea20000000a00 */
[C---:B------:R-:W-:Y:S01]  /*25c0*/  @P0 IMAD R22, R9.reuse, R7, R8 ;  /* 0x0000000709160224 */ /* 0x040fe200078e0208 */
[----:B------:R-:W-:-:S04]  /*25d0*/  @P0 IADD3 R9, PT, PT, R9, 0x2, RZ ;  /* 0x0000000209090810 */ /* 0x000fc80007ffe0ff */
[----:B------:R-:W-:Y:S02]  /*25e0*/  @P0 IADD3 R25, PT, PT, R22, R7, RZ ;  /* 0x0000000716190210 */ /* 0x000fe40007ffe0ff */
[----:B------:R-:W3:Y:S01]  /*25f0*/  LDC.64 R10, c[0x0][0x388] ;  /* 0x0000e200ff0a7b82 */ /* 0x000ee20000000a00 */
[C---:B0-----:R-:W-:Y:S01]  /*2600*/  @P0 IMAD.WIDE.U32 R14, R21.reuse, 0x4, R18 ;  /* 0x00000004150e0825 */ /* 0x041fe200078e0012 */
[----:B------:R-:W-:-:S04]  /*2610*/  @P0 IADD3 R21, PT, PT, R21, 0x1, RZ ;  /* 0x0000000115150810 */ /* 0x000fc80007ffe0ff */
[----:B------:R1:W4:Y:S01]  /*2620*/  @P0 LDG.E R20, desc[UR6][R14.64] ;  /* 0x000000060e140981 */ /* 0x000322000c1e1900 */
[----:B------:R-:W-:-:S04]  /*2630*/  @P0 IMAD.WIDE.U32 R18, R21, 0x4, R18 ;  /* 0x0000000415120825 */ /* 0x000fc800078e0012 */
[-C--:B------:R-:W-:Y:S02]  /*2640*/  @P1 IMAD R21, R0, R7.reuse, R9 ;  /* 0x0000000700151224 */ /* 0x080fe400078e0209 */
[----:B------:R-:W-:Y:S01]  /*2650*/  @P1 IMAD R9, R9, R7, R8 ;  /* 0x0000000709091224 */ /* 0x000fe200078e0208 */
[----:B------:R-:W5:Y:S01]  /*2660*/  @P0 LDG.E R18, desc[UR6][R18.64] ;  /* 0x0000000612120981 */ /* 0x000f62000c1e1900 */
[----:B-1----:R-:W-:-:S04]  /*2670*/  @P0 IMAD.WIDE.U32 R14, R22, 0x4, R16 ;  /* 0x00000004160e0825 */ /* 0x002fc800078e0010 */
[----:B------:R-:W-:Y:S02]  /*2680*/  @P0 IMAD.WIDE.U32 R16, R25, 0x4, R16 ;  /* 0x0000000419100825 */ /* 0x000fe400078e0010 */
[----:B------:R-:W4:Y:S02]  /*2690*/  @P0 LDG.E R25, desc[UR6][R14.64] ;  /* 0x000000060e190981 */ /* 0x000f24000c1e1900 */
[----:B--2---:R-:W-:Y:S02]  /*26a0*/  @P1 IMAD.WIDE.U32 R12, R21, 0x4, R12 ;  /* 0x00000004150c1825 */ /* 0x004fe400078e000c */
[----:B------:R-:W5:Y:S02]  /*26b0*/  @P0 LDG.E R17, desc[UR6][R16.64] ;  /* 0x0000000610110981 */ /* 0x000f64000c1e1900 */
[----:B---3--:R-:W-:Y:S02]  /*26c0*/  @P1 IMAD.WIDE.U32 R10, R9, 0x4, R10 ;  /* 0x00000004090a1825 */ /* 0x008fe400078e000a */
[----:B------:R-:W2:Y:S04]  /*26d0*/  @P1 LDG.E R12, desc[UR6][R12.64] ;  /* 0x000000060c0c1981 */ /* 0x000ea8000c1e1900 */
[----:B------:R-:W2:Y:S01]  /*26e0*/  @P1 LDG.E R11, desc[UR6][R10.64] ;  /* 0x000000060a0b1981 */ /* 0x000ea2000c1e1900 */
[----:B----4-:R-:W-:-:S02]  /*26f0*/  @P0 IMAD R20, R20, R25, RZ ;  /* 0x0000001914140224 */ /* 0x010fc400078e02ff */
[----:B-----5:R-:W-:-:S03]  /*2700*/  @P0 IMAD R21, R18, R17, RZ ;  /* 0x0000001112150224 */ /* 0x020fc600078e02ff */
[----:B------:R-:W-:Y:S02]  /*2710*/  @P0 I2FP.F32.S32 R20, R20 ;  /* 0x0000001400140245 */ /* 0x000fe40000201400 */
[----:B------:R-:W-:-:S03]  /*2720*/  @P0 I2FP.F32.S32 R21, R21 ;  /* 0x0000001500150245 */ /* 0x000fc60000201400 */
[----:B------:R-:W-:Y:S01]  /*2730*/  @P0 FADD R20, R23, R20 ;  /* 0x0000001417140221 */ /* 0x000fe20000000000 */
[----:B--2---:R-:W-:-:S03]  /*2740*/  @P1 IMAD R9, R12, R11, RZ ;  /* 0x0000000b0c091224 */ /* 0x004fc600078e02ff */
[----:B------:R-:W-:Y:S02]  /*2750*/  @P0 FADD R23, R20, R21 ;  /* 0x0000001514170221 */ /* 0x000fe40000000000 */
[----:B------:R-:W-:-:S05]  /*2760*/  @P1 I2FP.F32.S32 R14, R9 ;  /* 0x00000009000e1245 */ /* 0x000fca0000201400 */
[----:B------:R-:W-:-:S07]  /*2770*/  @P1 FADD R23, R23, R14 ;  /* 0x0000000e17171221 */ /* 0x000fce0000000000 */
.L_x_21:
[----:B------:R-:W0:Y:S01]  /*2780*/  LDC.64 R14, c[0x0][0x388] ;  /* 0x0000e200ff0e7b82 */ /* 0x000e220000000a00 */
[----:B------:R-:W-:-:S07]  /*2790*/  IMAD R9, R0, R7, R8 ;  /* 0x0000000700097224 */ /* 0x000fce00078e0208 */
[----:B------:R-:W1:Y:S08]  /*27a0*/  LDC.64 R12, c[0x0][0x390] ;  /* 0x0000e400ff0c7b82 */ /* 0x000e700000000a00 */
[----:B------:R-:W2:Y:S01]  /*27b0*/  LDC.64 R10, c[0x0][0x380] ;  /* 0x0000e000ff0a7b82 */ /* 0x000ea20000000a00 */
[----:B0-----:R-:W-:-:S06]  /*27c0*/  IMAD.WIDE.U32 R14, R9, 0x4, R14 ;  /* 0x00000004090e7825 */ /* 0x001fcc00078e000e */
[----:B------:R-:W3:Y:S01]  /*27d0*/  LDG.E R15, desc[UR6][R14.64] ;  /* 0x000000060e0f7981 */ /* 0x000ee2000c1e1900 */
[----:B------:R-:W-:Y:S02]  /*27e0*/  IMAD R17, R0, R7, R2 ;  /* 0x0000000700117224 */ /* 0x000fe400078e0202 */
[----:B-1----:R-:W-:-:S04]  /*27f0*/  IMAD.WIDE.U32 R12, R9, 0x4, R12 ;  /* 0x00000004090c7825 */ /* 0x002fc800078e000c */
[----:B--2---:R-:W-:Y:S01]  /*2800*/  IMAD.WIDE.U32 R10, R17, 0x4, R10 ;  /* 0x00000004110a7825 */ /* 0x004fe200078e000a */
[----:B---3--:R0:W-:Y:S05]  /*2810*/  STG.E desc[UR6][R12.64], R15 ;  /* 0x0000000f0c007986 */ /* 0x0081ea000c101906 */
[----:B------:R-:W2:Y:S01]  /*2820*/  LDG.E R10, desc[UR6][R10.64] ;  /* 0x000000060a0a7981 */ /* 0x000ea2000c1e1900 */
[----:B------:R-:W-:-:S04]  /*2830*/  IADD3 R8, PT, PT, R8, 0x1, RZ ;  /* 0x0000000108087810 */ /* 0x000fc80007ffe0ff */
[----:B------:R-:W-:Y:S02]  /*2840*/  ISETP.GE.U32.AND P0, PT, R8, R7, PT ;  /* 0x000000070800720c */ /* 0x000fe40003f06070 */
[----:B--2---:R-:W-:-:S04]  /*2850*/  IADD3 R9, PT, PT, R15, R10, RZ ;  /* 0x0000000a0f097210 */ /* 0x004fc80007ffe0ff */
[----:B------:R-:W-:-:S05]  /*2860*/  I2FP.F32.S32 R16, R9 ;  /* 0x0000000900107245 */ /* 0x000fca0000201400 */
[----:B------:R-:W-:-:S04]  /*2870*/  FADD R16, R16, R23 ;  /* 0x0000001710107221 */ /* 0x000fc80000000000 */
[----:B------:R-:W1:Y:S02]  /*2880*/  F2I.TRUNC.NTZ R9, R16 ;  /* 0x0000001000097305 */ /* 0x000e64000020f100 */
[----:B-1----:R0:W-:Y:S01]  /*2890*/  STG.E desc[UR6][R12.64], R9 ;  /* 0x000000090c007986 */ /* 0x0021e2000c101906 */
[----:B------:R-:W-:Y:S05]  /*28a0*/  @!P0 BRA `(.L_x_23) ;  /* 0xfffffff000f48947 */ /* 0x000fea000383ffff */
.L_x_18:
[----:B------:R-:W-:Y:S05]  /*28b0*/  BSYNC.RECONVERGENT B0 ;  /* 0x0000000000007941 */ /* 0x000fea0003800200 */
.L_x_17:
[----:B------:R-:W-:-:S04]  /*28c0*/  IADD3 R0, PT, PT, R0, 0x1, RZ ;  /* 0x0000000100007810 */ /* 0x000fc80007ffe0ff */
[----:B------:R-:W-:-:S13]  /*28d0*/  ISETP.GE.U32.AND P0, PT, R0, R7, PT ;  /* 0x000000070000720c */ /* 0x000fda0003f06070 */
[----:B------:R-:W-:Y:S05]  /*28e0*/  @!P0 BRA `(.L_x_24) ;  /* 0xfffffff000cc8947 */ /* 0x000fea000383ffff */
[----:B------:R-:W-:Y:S05]  /*28f0*/  EXIT ;  /* 0x000000000000794d */ /* 0x000fea0003800000 */
.L_x_16:
[----:B------:R-:W-:Y:S02]  /*2900*/  IADD3 R3, PT, PT, R5, UR5, -R6 ;  /* 0x0000000505037c10 */ /* 0x000fe4000fffe806 */
[C---:B------:R-:W-:Y:S02]  /*2910*/  IADD3 R8, PT, PT, -R2.reuse, R6, RZ ;  /* 0x0000000602087210 */ /* 0x040fe40007ffe1ff */
[----:B------:R-:W-:Y:S02]  /*2920*/  ISETP.GT.U32.AND P0, PT, R3, -0x4, PT ;  /* 0xfffffffc0300780c */ /* 0x000fe40003f04070 */
[C---:B------:R-:W-:Y:S02]  /*2930*/  IADD3 R3, PT, PT, R2.reuse, 0x1, RZ ;  /* 0x0000000102037810 */ /* 0x040fe40007ffe0ff */
[C---:B------:R-:W-:Y:S02]  /*2940*/  IADD3 R6, PT, PT, R2.reuse, 0x2, RZ ;  /* 0x0000000202067810 */ /* 0x040fe40007ffe0ff */
[----:B------:R-:W-:-:S02]  /*2950*/  IADD3 R7, PT, PT, R2, 0x3, RZ ;  /* 0x0000000302077810 */ /* 0x000fc40007ffe0ff */
[----:B------:R-:W-:-:S07]  /*2960*/  LOP3.LUT R8, R8, 0x3, RZ, 0xc0, !PT ;  /* 0x0000000308087812 */ /* 0x000fce00078ec0ff */
.L_x_30:
[----:B0-----:R-:W0:Y:S01]  /*2970*/  LDC R9, c[0x0][0x398] ;  /* 0x0000e600ff097b82 */ /* 0x001e220000000800 */
[----:B------:R-:W-:Y:S01]  /*2980*/  BSSY.RECONVERGENT B0, `(.L_x_25) ;  /* 0x000005f000007945 */ /* 0x000fe20003800200 */
[----:B0-----:R-:W-:-:S13]  /*2990*/  ISETP.GE.U32.AND P1, PT, R2, R9, PT ;  /* 0x000000090200720c */ /* 0x001fda0003f26070 */
[----:B-1234-:R-:W-:Y:S05]  /*29a0*/  @P1 BRA `(.L_x_26) ;  /* 0x0000000400701947 */ /* 0x01efea0003800000 */
[----:B------:R-:W0:Y:S01]  /*29b0*/  LDC.64 R4, c[0x0][0x380] ;  /* 0x0000e000ff047b82 */ /* 0x000e220000000a00 */
[----:B------:R-:W-:Y:S01]  /*29c0*/  ISETP.NE.AND P1, PT, R8, RZ, PT ;  /* 0x000000ff0800720c */ /* 0x000fe20003f25270 */
[----:B------:R-:W-:Y:S01]  /*29d0*/  IMAD R15, R0, R9, R2 ;  /* 0x00000009000f7224 */ /* 0x000fe200078e0202 */
[----:B------:R-:W-:Y:S01]  /*29e0*/  BSSY.RECONVERGENT B1, `(.L_x_27) ;  /* 0x000002a000017945 */ /* 0x000fe20003800200 */
[----:B------:R-:W-:Y:S02]  /*29f0*/  MOV R14, R2 ;  /* 0x00000002000e7202 */ /* 0x000fe40000000f00 */
[----:B0-----:R-:W-:-:S08]  /*2a00*/  IMAD.WIDE.U32 R4, R15, 0x4, R4 ;  /* 0x000000040f047825 */ /* 0x001fd000078e0004 */
[----:B------:R-:W-:Y:S05]  /*2a10*/  @!P1 BRA `(.L_x_28) ;  /* 0x0000000000989947 */ /* 0x000fea0003800000 */
[----:B------:R-:W0:Y:S08]  /*2a20*/  LDC.64 R10, c[0x0][0x388] ;  /* 0x0000e200ff0a7b82 */ /* 0x000e300000000a00 */
[----:B------:R-:W1:Y:S01]  /*2a30*/  LDC.64 R12, c[0x0][0x390] ;  /* 0x0000e400ff0c7b82 */ /* 0x000e620000000a00 */
[----:B0-----:R-:W-:-:S06]  /*2a40*/  IMAD.WIDE.U32 R18, R15, 0x4, R10 ;  /* 0x000000040f127825 */ /* 0x001fcc00078e000a */
[----:B------:R-:W2:Y:S01]  /*2a50*/  LDG.E R19, desc[UR6][R18.64] ;  /* 0x0000000612137981 */ /* 0x000ea2000c1e1900 */
[----:B-1----:R-:W-:-:S05]  /*2a60*/  IMAD.WIDE.U32 R16, R15, 0x4, R12 ;  /* 0x000000040f107825 */ /* 0x002fca00078e000c */
[----:B--2---:R0:W-:Y:S04]  /*2a70*/  STG.E desc[UR6][R16.64], R19 ;  /* 0x0000001310007986 */ /* 0x0041e8000c101906 */
[----:B------:R-:W2:Y:S01]  /*2a80*/  LDG.E R14, desc[UR6][R4.64] ;  /* 0x00000006040e7981 */ /* 0x000ea2000c1e1900 */
[----:B------:R-:W-:Y:S02]  /*2a90*/  ISETP.NE.AND P1, PT, R8, 0x1, PT ;  /* 0x000000010800780c */ /* 0x000fe40003f25270 */
[----:B--2---:R-:W-:-:S04]  /*2aa0*/  IADD3 R14, PT, PT, R19, R14, RZ ;  /* 0x0000000e130e7210 */ /* 0x004fc80007ffe0ff */
[----:B------:R-:W-:Y:S01]  /*2ab0*/  I2FP.F32.S32 R20, R14 ;  /* 0x0000000e00147245 */ /* 0x000fe20000201400 */
[----:B------:R-:W-:-:S03]  /*2ac0*/  IMAD.MOV.U32 R14, RZ, RZ, R3 ;  /* 0x000000ffff0e7224 */ /* 0x000fc600078e0003 */
[----:B------:R-:W1:Y:S02]  /*2ad0*/  F2I.TRUNC.NTZ R21, R20 ;  /* 0x0000001400157305 */ /* 0x000e64000020f100 */
[----:B-1----:R0:W-:Y:S01]  /*2ae0*/  STG.E desc[UR6][R16.64], R21 ;  /* 0x0000001510007986 */ /* 0x0021e2000c101906 */
[----:B------:R-:W-:Y:S05]  /*2af0*/  @!P1 BRA `(.L_x_28) ;  /* 0x0000000000609947 */ /* 0x000fea0003800000 */
[----:B0-----:R-:W-:-:S05]  /*2b00*/  IADD3 R17, PT, PT, R15, 0x1, RZ ;  /* 0x000000010f117810 */ /* 0x001fca0007ffe0ff */
[----:B------:R-:W-:-:S06]  /*2b10*/  IMAD.WIDE.U32 R18, R17, 0x4, R10 ;  /* 0x0000000411127825 */ /* 0x000fcc00078e000a */
[----:B------:R-:W2:Y:S01]  /*2b20*/  LDG.E R19, desc[UR6][R18.64] ;  /* 0x0000000612137981 */ /* 0x000ea2000c1e1900 */
[----:B------:R-:W-:-:S05]  /*2b30*/  IMAD.WIDE.U32 R16, R17, 0x4, R12 ;  /* 0x0000000411107825 */ /* 0x000fca00078e000c */
[----:B--2---:R1:W-:Y:S04]  /*2b40*/  STG.E desc[UR6][R16.64], R19 ;  /* 0x0000001310007986 */ /* 0x0043e8000c101906 */
[----:B------:R-:W2:Y:S01]  /*2b50*/  LDG.E R14, desc[UR6][R4.64] ;  /* 0x00000006040e7981 */ /* 0x000ea2000c1e1900 */
[----:B------:R-:W-:Y:S02]  /*2b60*/  ISETP.NE.AND P1, PT, R8, 0x2, PT ;  /* 0x000000020800780c */ /* 0x000fe40003f25270 */
[----:B--2---:R-:W-:-:S04]  /*2b70*/  IADD3 R14, PT, PT, R19, R14, RZ ;  /* 0x0000000e130e7210 */ /* 0x004fc80007ffe0ff */
[----:B------:R-:W-:Y:S02]  /*2b80*/  I2FP.F32.S32 R20, R14 ;  /* 0x0000000e00147245 */ /* 0x000fe40000201400 */
[----:B------:R-:W-:Y:S02]  /*2b90*/  MOV R14, R6 ;  /* 0x00000006000e7202 */ /* 0x000fe40000000f00 */
[----:B------:R-:W0:Y:S02]  /*2ba0*/  F2I.TRUNC.NTZ R21, R20 ;  /* 0x0000001400157305 */ /* 0x000e24000020f100 */
[----:B0-----:R1:W-:Y:S01]  /*2bb0*/  STG.E desc[UR6][R16.64], R21 ;  /* 0x0000001510007986 */ /* 0x0013e2000c101906 */
[----:B------:R-:W-:Y:S05]  /*2bc0*/  @!P1 BRA `(.L_x_28) ;  /* 0x00000000002c9947 */ /* 0x000fea0003800000 */
[----:B------:R-:W-:-:S05]  /*2bd0*/  IADD3 R15, PT, PT, R15, 0x2, RZ ;  /* 0x000000020f0f7810 */ /* 0x000fca0007ffe0ff */
[----:B------:R-:W-:-:S06]  /*2be0*/  IMAD.WIDE.U32 R10, R15, 0x4, R10 ;  /* 0x000000040f0a7825 */ /* 0x000fcc00078e000a */
[----:B------:R-:W2:Y:S01]  /*2bf0*/  LDG.E R11, desc[UR6][R10.64] ;  /* 0x000000060a0b7981 */ /* 0x000ea2000c1e1900 */
[----:B------:R-:W-:-:S05]  /*2c00*/  IMAD.WIDE.U32 R12, R15, 0x4, R12 ;  /* 0x000000040f0c7825 */ /* 0x000fca00078e000c */
[----:B--2---:R2:W-:Y:S04]  /*2c10*/  STG.E desc[UR6][R12.64], R11 ;  /* 0x0000000b0c007986 */ /* 0x0045e8000c101906 */
[----:B------:R-:W3:Y:S02]  /*2c20*/  LDG.E R14, desc[UR6][R4.64] ;  /* 0x00000006040e7981 */ /* 0x000ee4000c1e1900 */
[----:B---3--:R-:W-:-:S04]  /*2c30*/  IADD3 R14, PT, PT, R11, R14, RZ ;  /* 0x0000000e0b0e7210 */ /* 0x008fc80007ffe0ff */
[----:B------:R-:W-:Y:S02]  /*2c40*/  I2FP.F32.S32 R15, R14 ;  /* 0x0000000e000f7245 */ /* 0x000fe40000201400 */
[----:B------:R-:W-:-:S04]  /*2c50*/  MOV R14, R7 ;  /* 0x00000007000e7202 */ /* 0x000fc80000000f00 */
[----:B------:R-:W0:Y:S02]  /*2c60*/  F2I.TRUNC.NTZ R15, R15 ;  /* 0x0000000f000f7305 */ /* 0x000e24000020f100 */
[----:B0-----:R2:W-:Y:S02]  /*2c70*/  STG.E desc[UR6][R12.64], R15 ;  /* 0x0000000f0c007986 */ /* 0x0015e4000c101906 */
.L_x_28:
[----:B------:R-:W-:Y:S05]  /*2c80*/  BSYNC.RECONVERGENT B1 ;  /* 0x0000000000017941 */ /* 0x000fea0003800200 */
.L_x_27:
[----:B--2---:R-:W2:Y:S08]  /*2c90*/  LDC.64 R12, c[0x0][0x390] ;  /* 0x0000e400ff0c7b82 */ /* 0x004eb00000000a00 */
[----:B------:R-:W3:Y:S01]  /*2ca0*/  LDC.64 R10, c[0x0][0x388] ;  /* 0x0000e200ff0a7b82 */ /* 0x000ee20000000a00 */
[----:B------:R-:W-:Y:S05]  /*2cb0*/  @P0 BRA `(.L_x_26) ;  /* 0x0000000000ac0947 */ /* 0x000fea0003800000 */
.L_x_29:
[----:B----4-:R-:W-:-:S04]  /*2cc0*/  IMAD R15, R0, R9, R14 ;  /* 0x00000009000f7224 */ /* 0x010fc800078e020e */
[----:B01-3--:R-:W-:-:S05]  /*2cd0*/  IMAD.WIDE.U32 R20, R15, 0x4, R10 ;  /* 0x000000040f147825 */ /* 0x00bfca00078e000a */
[----:B------:R-:W3:Y:S01]  /*2ce0*/  LDG.E R23, desc[UR6][R20.64] ;  /* 0x0000000614177981 */ /* 0x000ee2000c1e1900 */
[----:B--2---:R-:W-:-:S05]  /*2cf0*/  IMAD.WIDE.U32 R16, R15, 0x4, R12 ;  /* 0x000000040f107825 */ /* 0x004fca00078e000c */
[----:B---3--:R0:W-:Y:S04]  /*2d00*/  STG.E desc[UR6][R16.64], R23 ;  /* 0x0000001710007986 */ /* 0x0081e8000c101906 */
[----:B------:R-:W2:Y:S01]  /*2d10*/  LDG.E R18, desc[UR6][R4.64] ;  /* 0x0000000604127981 */ /* 0x000ea2000c1e1900 */
[----:B------:R-:W-:Y:S02]  /*2d20*/  IADD3 R27, PT, PT, R15, 0x1, RZ ;  /* 0x000000010f1b7810 */ /* 0x000fe40007ffe0ff */
[----:B--2---:R-:W-:-:S04]  /*2d30*/  IADD3 R18, PT, PT, R23, R18, RZ ;  /* 0x0000001217127210 */ /* 0x004fc80007ffe0ff */
[----:B------:R-:W-:Y:S01]  /*2d40*/  I2FP.F32.S32 R22, R18 ;  /* 0x0000001200167245 */ /* 0x000fe20000201400 */
[----:B------:R-:W-:-:S03]  /*2d50*/  IMAD.WIDE.U32 R18, R27, 0x4, R10 ;  /* 0x000000041b127825 */ /* 0x000fc600078e000a */
[----:B------:R-:W1:Y:S02]  /*2d60*/  F2I.TRUNC.NTZ R25, R22 ;  /* 0x0000001600197305 */ /* 0x000e64000020f100 */
[----:B-1----:R1:W-:Y:S04]  /*2d70*/  STG.E desc[UR6][R16.64], R25 ;  /* 0x0000001910007986 */ /* 0x0023e8000c101906 */
[----:B------:R-:W2:Y:S01]  /*2d80*/  LDG.E R19, desc[UR6][R18.64] ;  /* 0x0000000612137981 */ /* 0x000ea2000c1e1900 */
[----:B------:R-:W-:-:S05]  /*2d90*/  IMAD.WIDE.U32 R20, R27, 0x4, R12 ;  /* 0x000000041b147825 */ /* 0x000fca00078e000c */
[----:B--2---:R2:W-:Y:S04]  /*2da0*/  STG.E desc[UR6][R20.64], R19 ;  /* 0x0000001314007986 */ /* 0x0045e8000c101906 */
[----:B------:R-:W3:Y:S01]  /*2db0*/  LDG.E R24, desc[UR6][R4.64] ;  /* 0x0000000604187981 */ /* 0x000ee2000c1e1900 */
[----:B------:R-:W-:-:S05]  /*2dc0*/  IADD3 R29, PT, PT, R15, 0x2, RZ ;  /* 0x000000020f1d7810 */ /* 0x000fca0007ffe0ff */
[----:B0-----:R-:W-:Y:S01]  /*2dd0*/  IMAD.WIDE.U32 R22, R29, 0x4, R10 ;  /* 0x000000041d167825 */ /* 0x001fe200078e000a */
[----:B---3--:R-:W-:-:S04]  /*2de0*/  IADD3 R24, PT, PT, R19, R24, RZ ;  /* 0x0000001813187210 */ /* 0x008fc80007ffe0ff */
[----:B------:R-:W-:-:S04]  /*2df0*/  I2FP.F32.S32 R24, R24 ;  /* 0x0000001800187245 */ /* 0x000fc80000201400 */
[----:B------:R-:W0:Y:S02]  /*2e00*/  F2I.TRUNC.NTZ R27, R24 ;  /* 0x00000018001b7305 */ /* 0x000e24000020f100 */
[----:B0-----:R0:W-:Y:S04]  /*2e10*/  STG.E desc[UR6][R20.64], R27 ;  /* 0x0000001b14007986 */ /* 0x0011e8000c101906 */
[----:B------:R-:W3:Y:S01]  /*2e20*/  LDG.E R23, desc[UR6][R22.64] ;  /* 0x0000000616177981 */ /* 0x000ee2000c1e1900 */
[----:B-1----:R-:W-:-:S05]  /*2e30*/  IMAD.WIDE.U32 R16, R29, 0x4, R12 ;  /* 0x000000041d107825 */ /* 0x002fca00078e000c */
[----:B---3--:R4:W-:Y:S04]  /*2e40*/  STG.E desc[UR6][R16.64], R23 ;  /* 0x0000001710007986 */ /* 0x0089e8000c101906 */
[----:B------:R-:W3:Y:S01]  /*2e50*/  LDG.E R18, desc[UR6][R4.64] ;  /* 0x0000000604127981 */ /* 0x000ee2000c1e1900 */
[----:B------:R-:W-:Y:S02]  /*2e60*/  IADD3 R15, PT, PT, R15, 0x3, RZ ;  /* 0x000000030f0f7810 */ /* 0x000fe40007ffe0ff */
[----:B---3--:R-:W-:-:S04]  /*2e70*/  IADD3 R18, PT, PT, R23, R18, RZ ;  /* 0x0000001217127210 */ /* 0x008fc80007ffe0ff */
[----:B------:R-:W-:Y:S01]  /*2e80*/  I2FP.F32.S32 R25, R18 ;  /* 0x0000001200197245 */ /* 0x000fe20000201400 */
[----:B--2---:R-:W-:-:S05]  /*2e90*/  IMAD.WIDE.U32 R18, R15, 0x4, R10 ;  /* 0x000000040f127825 */ /* 0x004fca00078e000a */
[----:B------:R-:W1:Y:S02]  /*2ea0*/  F2I.TRUNC.NTZ R25, R25 ;  /* 0x0000001900197305 */ /* 0x000e64000020f100 */
[----:B-1----:R4:W-:Y:S04]  /*2eb0*/  STG.E desc[UR6][R16.64], R25 ;  /* 0x0000001910007986 */ /* 0x0029e8000c101906 */
[----:B------:R-:W2:Y:S01]  /*2ec0*/  LDG.E R19, desc[UR6][R18.64] ;  /* 0x0000000612137981 */ /* 0x000ea2000c1e1900 */
[----:B0-----:R-:W-:-:S05]  /*2ed0*/  IMAD.WIDE.U32 R20, R15, 0x4, R12 ;  /* 0x000000040f147825 */ /* 0x001fca00078e000c */
[----:B--2---:R4:W-:Y:S04]  /*2ee0*/  STG.E desc[UR6][R20.64], R19 ;  /* 0x0000001314007986 */ /* 0x0049e8000c101906 */
[----:B------:R-:W2:Y:S01]  /*2ef0*/  LDG.E R22, desc[UR6][R4.64] ;  /* 0x0000000604167981 */ /* 0x000ea2000c1e1900 */
[----:B------:R-:W-:-:S04]  /*2f00*/  IADD3 R14, PT, PT, R14, 0x4, RZ ;  /* 0x000000040e0e7810 */ /* 0x000fc80007ffe0ff */
[----:B------:R-:W-:Y:S02]  /*2f10*/  ISETP.GE.U32.AND P1, PT, R14, R9, PT ;  /* 0x000000090e00720c */ /* 0x000fe40003f26070 */
[----:B--2---:R-:W-:-:S04]  /*2f20*/  IADD3 R22, PT, PT, R19, R22, RZ ;  /* 0x0000001613167210 */ /* 0x004fc80007ffe0ff */
[----:B------:R-:W-:-:S04]  /*2f30*/  I2FP.F32.S32 R22, R22 ;  /* 0x0000001600167245 */ /* 0x000fc80000201400 */
[----:B------:R-:W0:Y:S02]  /*2f40*/  F2I.TRUNC.NTZ R15, R22 ;  /* 0x00000016000f7305 */ /* 0x000e24000020f100 */
[----:B0-----:R4:W-:Y:S01]  /*2f50*/  STG.E desc[UR6][R20.64], R15 ;  /* 0x0000000f14007986 */ /* 0x0019e2000c101906 */
[----:B------:R-:W-:Y:S05]  /*2f60*/  @!P1 BRA `(.L_x_29) ;  /* 0xfffffffc00549947 */ /* 0x000fea000383ffff */
.L_x_26:
[----:B------:R-:W-:Y:S05]  /*2f70*/  BSYNC.RECONVERGENT B0 ;  /* 0x0000000000007941 */ /* 0x000fea0003800200 */
.L_x_25:
[----:B------:R-:W-:-:S04]  /*2f80*/  IADD3 R0, PT, PT, R0, 0x1, RZ ;  /* 0x0000000100007810 */ /* 0x000fc80007ffe0ff */
[----:B------:R-:W-:-:S13]  /*2f90*/  ISETP.GE.U32.AND P1, PT, R0, R9, PT ;  /* 0x000000090000720c */ /* 0x000fda0003f26070 */
[----:B------:R-:W-:Y:S05]  /*2fa0*/  @!P1 BRA `(.L_x_30) ;  /* 0xfffffff800709947 */ /* 0x000fea000383ffff */
[----:B------:R-:W-:Y:S05]  /*2fb0*/  EXIT ;  /* 0x000000000000794d */ /* 0x000fea0003800000 */
.L_x_31:
[----:B------:R-:W-:-:S00]  /*2fc0*/  BRA `(.L_x_31) ;  /* 0xfffffffc00fc7947 */ /* 0x000fc0000383ffff */
[----:B------:R-:W-:-:S00]  /*2fd0*/  NOP ;  /* 0x0000000000007918 */ /* 0x000fc00000000000 */
        /* <DEDUP_REMOVED lines=10> */
.L_x_32:


//--------------------- .nv.shared.reserved.0     --------------------------
	.section	.nv.shared.reserved.0,"aw",@nobits
	.weak		__nv_reservedSMEM_offset_0_alias
	.size		__nv_reservedSMEM_offset_0_alias, 0, 64
	.other		__nv_reservedSMEM_offset_0_alias,@"STO_CUDA_RESERVED_SHARED STV_DEFAULT"
__nv_reservedSMEM_offset_0_alias:
	.zero		0
	.zero		64


//--------------------- .nv.constant0._Z8multiplyPKiS0_Piii --------------------------
	.section	.nv.constant0._Z8multiplyPKiS0_Piii,"a",@progbits
	.sectionflags	@""
	.align	4
.nv.constant0._Z8multiplyPKiS0_Piii:
	.zero		928


//--------------------- SYMBOLS --------------------------

	.type		.nv.reservedSmem.offset0,@object
	.size		.nv.reservedSmem.offset0,0x4
